def attn_fwd(
    Q,
    K,
    V,
    Out,
    Lse,
    sm_scale,
    stride_qz,
    stride_qh,
    stride_qm,
    stride_qk,
    stride_kz,
    stride_kh,
    stride_kn,
    stride_kk,
    stride_vz,
    stride_vh,
    stride_vn,
    stride_vk,
    stride_oz,
    stride_oh,
    stride_om,
    stride_ok,
    seqlen_q,
    seqlen_k,
    BLOCK_M: tl.constexpr,
    BLOCK_N: tl.constexpr,
    HEAD_DIM: tl.constexpr,
    CAUSAL: tl.constexpr,
):
    start_m = tl.program_id(0)
    off_hz = tl.program_id(1)
    q_off = off_hz * stride_qh
    k_off = off_hz * stride_kh
    v_off = off_hz * stride_vh
    offs_m = start_m * BLOCK_M + tl.arange(0, BLOCK_M)
    offs_d = tl.arange(0, HEAD_DIM)
    offs_n = tl.arange(0, BLOCK_N)
    q_ptrs = Q + q_off + offs_m[:, None] * stride_qm + offs_d[None, :] * stride_qk
    k_ptrs = K + k_off + offs_d[:, None] * stride_kk + offs_n[None, :] * stride_kn
    v_ptrs = V + v_off + offs_n[:, None] * stride_vn + offs_d[None, :] * stride_vk
    m_i = tl.full([BLOCK_M], float("-inf"), dtype=tl.float32)
    l_i = tl.zeros([BLOCK_M], dtype=tl.float32) + 1.0
    acc = tl.zeros([BLOCK_M, HEAD_DIM], dtype=tl.float32)
    q = tl.load(q_ptrs)
    acc, l_i, m_i = _attn_fwd_inner(
        acc,
        l_i,
        m_i,
        q,
        k_ptrs,
        v_ptrs,
        sm_scale,
        stride_kn,
        stride_vn,
        start_m,
        seqlen_k,
        BLOCK_M,
        BLOCK_N,
        HEAD_DIM,
        CAUSAL,
    )
    acc = acc / l_i[:, None]
    lse = m_i + tl.math.log2(l_i) / 1.4426950408889634
    o_ptrs = (
        Out
        + off_hz * stride_oh
        + offs_m[:, None] * stride_om
        + offs_d[None, :] * stride_ok
    )
    tl.store(o_ptrs, acc.to(Out.dtype.element_ty))
    tl.store(Lse + off_hz * seqlen_q + offs_m, lse)

# config = {"BLOCK_M": 64, "BLOCK_N": 64, "HEAD_DIM": 256, "arch": "sm_80", "causal": true, "dtype": "bf16", "num_stages": 3, "num_warps": 8}
# arch = sm_80


// ===== COMPILED SASS (sm_80) =====

	.target	sm_80

	.elftype	@"ET_EXEC"


//--------------------- .note.nv.tkinfo           --------------------------
	.section	.note.nv.tkinfo,"",@"SHT_NOTE"
	.sectionflags	@"SHF_NOTE_NV_TKINFO"
	.tkinfo
        /*0018*/ 	.word	0x00000002
        /*0030*/ 	.string	""
        /*0030*/ 	.string	"ptxas"
        /*0030*/ 	.string	"Cuda compilation tools, release 13.0, V13.0.88"
        /*0030*/ 	.string	"Build cuda_13.0.r13.0/compiler.36424714_0"
        /*0030*/ 	.string	"-v  -suppress-debug-info  -lineinfo  -arch sm_80 "



//--------------------- .note.nv.cuinfo           --------------------------
	.section	.note.nv.cuinfo,"",@"SHT_NOTE"
	.sectionflags	@"SHF_NOTE_NV_CUINFO"
        /*0018*/ 	.short	0x0002
        /*001a*/ 	.short	0x0050
        /*001c*/ 	.short	0x0082
	.zero		2


//--------------------- .nv.info                  --------------------------
	.section	.nv.info,"",@"SHT_CUDA_INFO"
	.align	4


	//----- nvinfo : EIATTR_REGCOUNT
	.align		4
        /*0000*/ 	.byte	0x04, 0x2f
        /*0002*/ 	.short	(.L_2 - .L_1)
	.align		4
.L_1:
        /*0004*/ 	.word	index@(attn_fwd)
        /*0008*/ 	.word	0x000000ff


	//----- nvinfo : EIATTR_FRAME_SIZE
	.align		4
.L_2:
        /*000c*/ 	.byte	0x04, 0x11
        /*000e*/ 	.short	(.L_4 - .L_3)
	.align		4
.L_3:
        /*0010*/ 	.word	index@(attn_fwd)
        /*0014*/ 	.word	0x00000308


	//----- nvinfo : EIATTR_MIN_STACK_SIZE
	.align		4
.L_4:
        /*0018*/ 	.byte	0x04, 0x12
        /*001a*/ 	.short	(.L_6 - .L_5)
	.align		4
.L_5:
        /*001c*/ 	.word	index@(attn_fwd)
        /*0020*/ 	.word	0x00000308
.L_6:


//--------------------- .nv.info.attn_fwd         --------------------------
	.section	.nv.info.attn_fwd,"",@"SHT_CUDA_INFO"
	.sectionflags	@""
	.align	4


	//----- nvinfo : EIATTR_CUDA_API_VERSION
	.align		4
        /*0000*/ 	.byte	0x04, 0x37
        /*0002*/ 	.short	(.L_8 - .L_7)
.L_7:
        /*0004*/ 	.word	0x00000082


	//----- nvinfo : EIATTR_SW2861232_WAR
	.align		4
.L_8:
        /*0008*/ 	.byte	0x01, 0x35
	.zero		2


	//----- nvinfo : EIATTR_PARAM_CBANK
	.align		4
        /*000c*/ 	.byte	0x04, 0x0a
        /*000e*/ 	.short	(.L_10 - .L_9)
	.align		4
.L_9:
        /*0010*/ 	.word	index@(.nv.constant0.attn_fwd)
        /*0014*/ 	.short	0x0160
        /*0016*/ 	.short	0x0088


	//----- nvinfo : EIATTR_CBANK_PARAM_SIZE
	.align		4
.L_10:
        /*0018*/ 	.byte	0x03, 0x19
        /*001a*/ 	.short	0x0088


	//----- nvinfo : EIATTR_KPARAM_INFO
	.align		4
        /*001c*/ 	.byte	0x04, 0x17
        /*001e*/ 	.short	(.L_12 - .L_11)
.L_11:
        /*0020*/ 	.word	0x00000000
        /*0024*/ 	.short	0x0019
        /*0026*/ 	.short	0x0080
        /*0028*/ 	.byte	0x00, 0xf4, 0x21, 0x00


	//----- nvinfo : EIATTR_KPARAM_INFO
	.align		4
.L_12:
        /*002c*/ 	.byte	0x04, 0x17
        /*002e*/ 	.short	(.L_14 - .L_13)
.L_13:
        /*0030*/ 	.word	0x00000000
        /*0034*/ 	.short	0x0018
        /*0036*/ 	.short	0x0078
        /*0038*/ 	.byte	0x00, 0xf4, 0x21, 0x00


	//----- nvinfo : EIATTR_KPARAM_INFO
	.align		4
.L_14:
        /*003c*/ 	.byte	0x04, 0x17
        /*003e*/ 	.short	(.L_16 - .L_15)
.L_15:
        /*0040*/ 	.word	0x00000000
        /*0044*/ 	.short	0x0017
        /*0046*/ 	.short	0x0070
        /*0048*/ 	.byte	0x00, 0xf0, 0x11, 0x00


	//----- nvinfo : EIATTR_KPARAM_INFO
	.align		4
.L_16:
        /*004c*/ 	.byte	0x04, 0x17
        /*004e*/ 	.short	(.L_18 - .L_17)
.L_17:
        /*0050*/ 	.word	0x00000000
        /*0054*/ 	.short	0x0016
        /*0056*/ 	.short	0x006c
        /*0058*/ 	.byte	0x00, 0xf0, 0x11, 0x00


	//----- nvinfo : EIATTR_KPARAM_INFO
	.align		4
.L_18:
        /*005c*/ 	.byte	0x04, 0x17
        /*005e*/ 	.short	(.L_20 - .L_19)
.L_19:
        /*0060*/ 	.word	0x00000000
        /*0064*/ 	.short	0x0015
        /*0066*/ 	.short	0x0068
        /*0068*/ 	.byte	0x00, 0xf0, 0x11, 0x00


	//----- nvinfo : EIATTR_KPARAM_INFO
	.align		4
.L_20:
        /*006c*/ 	.byte	0x04, 0x17
        /*006e*/ 	.short	(.L_22 - .L_21)
.L_21:
        /*0070*/ 	.word	0x00000000
        /*0074*/ 	.short	0x0014
        /*0076*/ 	.short	0x0064
        /*0078*/ 	.byte	0x00, 0xf0, 0x11, 0x00


	//----- nvinfo : EIATTR_KPARAM_INFO
	.align		4
.L_22:
        /*007c*/ 	.byte	0x04, 0x17
        /*007e*/ 	.short	(.L_24 - .L_23)
.L_23:
        /*0080*/ 	.word	0x00000000
        /*0084*/ 	.short	0x0013
        /*0086*/ 	.short	0x0060
        /*0088*/ 	.byte	0x00, 0xf0, 0x11, 0x00


	//----- nvinfo : EIATTR_KPARAM_INFO
	.align		4
.L_24:
        /*008c*/ 	.byte	0x04, 0x17
        /*008e*/ 	.short	(.L_26 - .L_25)
.L_25:
        /*0090*/ 	.word	0x00000000
        /*0094*/ 	.short	0x0012
        /*0096*/ 	.short	0x005c
        /*0098*/ 	.byte	0x00, 0xf0, 0x11, 0x00


	//----- nvinfo : EIATTR_KPARAM_INFO
	.align		4
.L_26:
        /*009c*/ 	.byte	0x04, 0x17
        /*009e*/ 	.short	(.L_28 - .L_27)
.L_27:
        /*00a0*/ 	.word	0x00000000
        /*00a4*/ 	.short	0x0011
        /*00a6*/ 	.short	0x0058
        /*00a8*/ 	.byte	0x00, 0xf0, 0x11, 0x00


	//----- nvinfo : EIATTR_KPARAM_INFO
	.align		4
.L_28:
        /*00ac*/ 	.byte	0x04, 0x17
        /*00ae*/ 	.short	(.L_30 - .L_29)
.L_29:
        /*00b0*/ 	.word	0x00000000
        /*00b4*/ 	.short	0x0010
        /*00b6*/ 	.short	0x0054
        /*00b8*/ 	.byte	0x00, 0xf0, 0x11, 0x00


	//----- nvinfo : EIATTR_KPARAM_INFO
	.align		4
.L_30:
        /*00bc*/ 	.byte	0x04, 0x17
        /*00be*/ 	.short	(.L_32 - .L_31)
.L_31:
        /*00c0*/ 	.word	0x00000000
        /*00c4*/ 	.short	0x000f
        /*00c6*/ 	.short	0x0050
        /*00c8*/ 	.byte	0x00, 0xf0, 0x11, 0x00


	//----- nvinfo : EIATTR_KPARAM_INFO
	.align		4
.L_32:
        /*00cc*/ 	.byte	0x04, 0x17
        /*00ce*/ 	.short	(.L_34 - .L_33)
.L_33:
        /*00d0*/ 	.word	0x00000000
        /*00d4*/ 	.short	0x000e
        /*00d6*/ 	.short	0x004c
        /*00d8*/ 	.byte	0x00, 0xf0, 0x11, 0x00


	//----- nvinfo : EIATTR_KPARAM_INFO
	.align		4
.L_34:
        /*00dc*/ 	.byte	0x04, 0x17
        /*00de*/ 	.short	(.L_36 - .L_35)
.L_35:
        /*00e0*/ 	.word	0x00000000
        /*00e4*/ 	.short	0x000d
        /*00e6*/ 	.short	0x0048
        /*00e8*/ 	.byte	0x00, 0xf0, 0x11, 0x00


	//----- nvinfo : EIATTR_KPARAM_INFO
	.align		4
.L_36:
        /*00ec*/ 	.byte	0x04, 0x17
        /*00ee*/ 	.short	(.L_38 - .L_37)
.L_37:
        /*00f0*/ 	.word	0x00000000
        /*00f4*/ 	.short	0x000c
        /*00f6*/ 	.short	0x0044
        /*00f8*/ 	.byte	0x00, 0xf0, 0x11, 0x00


	//----- nvinfo : EIATTR_KPARAM_INFO
	.align		4
.L_38:
        /*00fc*/ 	.byte	0x04, 0x17
        /*00fe*/ 	.short	(.L_40 - .L_39)
.L_39:
        /*0100*/ 	.word	0x00000000
        /*0104*/ 	.short	0x000b
        /*0106*/ 	.short	0x0040
        /*0108*/ 	.byte	0x00, 0xf0, 0x11, 0x00


	//----- nvinfo : EIATTR_KPARAM_INFO
	.align		4
.L_40:
        /*010c*/ 	.byte	0x04, 0x17
        /*010e*/ 	.short	(.L_42 - .L_41)
.L_41:
        /*0110*/ 	.word	0x00000000
        /*0114*/ 	.short	0x000a
        /*0116*/ 	.short	0x003c
        /*0118*/ 	.byte	0x00, 0xf0, 0x11, 0x00


	//----- nvinfo : EIATTR_KPARAM_INFO
	.align		4
.L_42:
        /*011c*/ 	.byte	0x04, 0x17
        /*011e*/ 	.short	(.L_44 - .L_43)
.L_43:
        /*0120*/ 	.word	0x00000000
        /*0124*/ 	.short	0x0009
        /*0126*/ 	.short	0x0038
        /*0128*/ 	.byte	0x00, 0xf0, 0x11, 0x00


	//----- nvinfo : EIATTR_KPARAM_INFO
	.align		4
.L_44:
        /*012c*/ 	.byte	0x04, 0x17
        /*012e*/ 	.short	(.L_46 - .L_45)
.L_45:
        /*0130*/ 	.word	0x00000000
        /*0134*/ 	.short	0x0008
        /*0136*/ 	.short	0x0034
        /*0138*/ 	.byte	0x00, 0xf0, 0x11, 0x00


	//----- nvinfo : EIATTR_KPARAM_INFO
	.align		4
.L_46:
        /*013c*/ 	.byte	0x04, 0x17
        /*013e*/ 	.short	(.L_48 - .L_47)
.L_47:
        /*0140*/ 	.word	0x00000000
        /*0144*/ 	.short	0x0007
        /*0146*/ 	.short	0x0030
        /*0148*/ 	.byte	0x00, 0xf0, 0x11, 0x00


	//----- nvinfo : EIATTR_KPARAM_INFO
	.align		4
.L_48:
        /*014c*/ 	.byte	0x04, 0x17
        /*014e*/ 	.short	(.L_50 - .L_49)
.L_49:
        /*0150*/ 	.word	0x00000000
        /*0154*/ 	.short	0x0006
        /*0156*/ 	.short	0x002c
        /*0158*/ 	.byte	0x00, 0xf0, 0x11, 0x00


	//----- nvinfo : EIATTR_KPARAM_INFO
	.align		4
.L_50:
        /*015c*/ 	.byte	0x04, 0x17
        /*015e*/ 	.short	(.L_52 - .L_51)
.L_51:
        /*0160*/ 	.word	0x00000000
        /*0164*/ 	.short	0x0005
        /*0166*/ 	.short	0x0028
        /*0168*/ 	.byte	0x00, 0xf0, 0x11, 0x00


	//----- nvinfo : EIATTR_KPARAM_INFO
	.align		4
.L_52:
        /*016c*/ 	.byte	0x04, 0x17
        /*016e*/ 	.short	(.L_54 - .L_53)
.L_53:
        /*0170*/ 	.word	0x00000000
        /*0174*/ 	.short	0x0004
        /*0176*/ 	.short	0x0020
        /*0178*/ 	.byte	0x00, 0xf4, 0x21, 0x00


	//----- nvinfo : EIATTR_KPARAM_INFO
	.align		4
.L_54:
        /*017c*/ 	.byte	0x04, 0x17
        /*017e*/ 	.short	(.L_56 - .L_55)
.L_55:
        /*0180*/ 	.word	0x00000000
        /*0184*/ 	.short	0x0003
        /*0186*/ 	.short	0x0018
        /*0188*/ 	.byte	0x00, 0xf4, 0x21, 0x00


	//----- nvinfo : EIATTR_KPARAM_INFO
	.align		4
.L_56:
        /*018c*/ 	.byte	0x04, 0x17
        /*018e*/ 	.short	(.L_58 - .L_57)
.L_57:
        /*0190*/ 	.word	0x00000000
        /*0194*/ 	.short	0x0002
        /*0196*/ 	.short	0x0010
        /*0198*/ 	.byte	0x00, 0xf4, 0x21, 0x00


	//----- nvinfo : EIATTR_KPARAM_INFO
	.align		4
.L_58:
        /*019c*/ 	.byte	0x04, 0x17
        /*019e*/ 	.short	(.L_60 - .L_59)
.L_59:
        /*01a0*/ 	.word	0x00000000
        /*01a4*/ 	.short	0x0001
        /*01a6*/ 	.short	0x0008
        /*01a8*/ 	.byte	0x00, 0xf4, 0x21, 0x00


	//----- nvinfo : EIATTR_KPARAM_INFO
	.align		4
.L_60:
        /*01ac*/ 	.byte	0x04, 0x17
        /*01ae*/ 	.short	(.L_62 - .L_61)
.L_61:
        /*01b0*/ 	.word	0x00000000
        /*01b4*/ 	.short	0x0000
        /*01b6*/ 	.short	0x0000
        /*01b8*/ 	.byte	0x00, 0xf4, 0x21, 0x00


	//----- nvinfo : EIATTR_MAXREG_COUNT
	.align		4
.L_62:
        /*01bc*/ 	.byte	0x03, 0x1b
        /*01be*/ 	.short	0x00ff


	//----- nvinfo : EIATTR_NUM_BARRIERS
	.align		4
        /*01c0*/ 	.byte	0x02, 0x4c
        /*01c2*/ 	.byte	0x01
	.zero		1


	//----- nvinfo : EIATTR_ANNOTATIONS
	.align		4
        /*01c4*/ 	.byte	0x04, 0x55
        /*01c6*/ 	.short	(.L_64 - .L_63)


	//   ....[0]....
.L_63:
        /*01c8*/ 	.word	0x00000001
        /*01cc*/ 	.byte	0x80, 0x1d, 0x00, 0x00, 0x01, 0x00, 0x00, 0x00, 0xc0, 0x1d, 0x00, 0x00, 0x01, 0x00, 0x00, 0x00
        /* <DEDUP_REMOVED lines=95> */
        /*07cc*/ 	.byte	0xa0, 0x7f, 0x00, 0x00, 0x01, 0x00, 0x00, 0x00, 0xe0, 0x7f, 0x00, 0x00


	//----- nvinfo : EIATTR_MERCURY_ISA_VERSION
	.align		4
.L_64:
        /*07d8*/ 	.byte	0x03, 0x5f
        /*07da*/ 	.short	0x0000


	//----- nvinfo : EIATTR_COOP_GROUP_MASK_REGIDS
	.align		4
        /*07dc*/ 	.byte	0x04, 0x29
        /*07de*/ 	.short	(.L_66 - .L_65)


	//   ....[0]....
.L_65:
        /*07e0*/ 	.word	0xffffffff


	//   ....[1]....
        /*07e4*/ 	.word	0xffffffff


	//   ....[2]....
        /*07e8*/ 	.word	0xffffffff


	//   ....[3]....
        /*07ec*/ 	.word	0xffffffff


	//   ....[4]....
        /*07f0*/ 	.word	0xffffffff


	//   ....[5]....
        /*07f4*/ 	.word	0xffffffff


	//   ....[6]....
        /*07f8*/ 	.word	0xffffffff


	//   ....[7]....
        /*07fc*/ 	.word	0xffffffff


	//   ....[8]....
        /*0800*/ 	.word	0xffffffff


	//   ....[9]....
        /*0804*/ 	.word	0xffffffff


	//   ....[10]....
        /*0808*/ 	.word	0xffffffff


	//   ....[11]....
        /*080c*/ 	.word	0xffffffff


	//   ....[12]....
        /*0810*/ 	.word	0xffffffff


	//   ....[13]....
        /*0814*/ 	.word	0xffffffff


	//   ....[14]....
        /*0818*/ 	.word	0xffffffff


	//   ....[15]....
        /*081c*/ 	.word	0xffffffff


	//   ....[16]....
        /*0820*/ 	.word	0xffffffff


	//   ....[17]....
        /*0824*/ 	.word	0xffffffff


	//   ....[18]....
        /*0828*/ 	.word	0xffffffff


	//   ....[19]....
        /*082c*/ 	.word	0xffffffff


	//   ....[20]....
        /*0830*/ 	.word	0xffffffff


	//   ....[21]....
        /*0834*/ 	.word	0xffffffff


	//   ....[22]....
        /*0838*/ 	.word	0xffffffff


	//   ....[23]....
        /*083c*/ 	.word	0xffffffff


	//   ....[24]....
        /*0840*/ 	.word	0xffffffff


	//   ....[25]....
        /*0844*/ 	.word	0xffffffff


	//   ....[26]....
        /*0848*/ 	.word	0xffffffff


	//   ....[27]....
        /*084c*/ 	.word	0xffffffff


	//   ....[28]....
        /*0850*/ 	.word	0xffffffff


	//   ....[29]....
        /*0854*/ 	.word	0xffffffff


	//   ....[30]....
        /*0858*/ 	.word	0xffffffff


	//   ....[31]....
        /*085c*/ 	.word	0xffffffff


	//   ....[32]....
        /*0860*/ 	.word	0xffffffff


	//   ....[33]....
        /*0864*/ 	.word	0xffffffff


	//   ....[34]....
        /*0868*/ 	.word	0xffffffff


	//   ....[35]....
        /*086c*/ 	.word	0xffffffff


	//   ....[36]....
        /*0870*/ 	.word	0xffffffff


	//   ....[37]....
        /*0874*/ 	.word	0xffffffff


	//   ....[38]....
        /*0878*/ 	.word	0xffffffff


	//   ....[39]....
        /*087c*/ 	.word	0xffffffff


	//   ....[40]....
        /*0880*/ 	.word	0xffffffff


	//   ....[41]....
        /*0884*/ 	.word	0xffffffff


	//   ....[42]....
        /*0888*/ 	.word	0xffffffff


	//   ....[43]....
        /*088c*/ 	.word	0xffffffff


	//----- nvinfo : EIATTR_COOP_GROUP_INSTR_OFFSETS
	.align		4
.L_66:
        /*0890*/ 	.byte	0x04, 0x28
        /*0892*/ 	.short	(.L_68 - .L_67)


	//   ....[0]....
.L_67:
        /*0894*/ 	.word	0x00006010


	//   ....[1]....
        /*0898*/ 	.word	0x00006020


	//   ....[2]....
        /*089c*/ 	.word	0x00006030


	//   ....[3]....
        /*08a0*/ 	.word	0x00006040


	//   ....[4]....
        /*08a4*/ 	.word	0x00006050


	//   ....[5]....
        /*08a8*/ 	.word	0x00006060


	//   ....[6]....
        /*08ac*/ 	.word	0x000060f0


	//   ....[7]....
        /*08b0*/ 	.word	0x00006100


	//   ....[8]....
        /*08b4*/ 	.word	0x00006170


	//   ....[9]....
        /*08b8*/ 	.word	0x00006180


	//   ....[10]....
        /*08bc*/ 	.word	0x00006190


	//   ....[11]....
        /*08c0*/ 	.word	0x000061a0


	//   ....[12]....
        /*08c4*/ 	.word	0x000061b0


	//   ....[13]....
        /*08c8*/ 	.word	0x000061c0


	//   ....[14]....
        /*08cc*/ 	.word	0x00006200


	//   ....[15]....
        /*08d0*/ 	.word	0x00006220


	//   ....[16]....
        /*08d4*/ 	.word	0x00006650


	//   ....[17]....
        /*08d8*/ 	.word	0x00006660


	//   ....[18]....
        /*08dc*/ 	.word	0x00006690


	//   ....[19]....
        /*08e0*/ 	.word	0x000066a0


	//   ....[20]....
        /*08e4*/ 	.word	0x000066d0


	//   ....[21]....
        /*08e8*/ 	.word	0x000066e0


	//   ....[22]....
        /*08ec*/ 	.word	0x00006970


	//   ....[23]....
        /*08f0*/ 	.word	0x00006a80


	//   ....[24]....
        /*08f4*/ 	.word	0x00006aa0


	//   ....[25]....
        /*08f8*/ 	.word	0x00006ac0


	//   ....[26]....
        /*08fc*/ 	.word	0x00006b20


	//   ....[27]....
        /*0900*/ 	.word	0x00006b70


	//   ....[28]....
        /*0904*/ 	.word	0x00006bb0


	//   ....[29]....
        /*0908*/ 	.word	0x00006bf0


	//   ....[30]....
        /*090c*/ 	.word	0x00006cd0


	//   ....[31]....
        /*0910*/ 	.word	0x00006d00


	//   ....[32]....
        /*0914*/ 	.word	0x00006d30


	//   ....[33]....
        /*0918*/ 	.word	0x00006de0


	//   ....[34]....
        /*091c*/ 	.word	0x00006e10


	//   ....[35]....
        /*0920*/ 	.word	0x00006ea0


	//   ....[36]....
        /*0924*/ 	.word	0x00006f00


	//   ....[37]....
        /*0928*/ 	.word	0x00006f20


	//   ....[38]....
        /*092c*/ 	.word	0x000073a0


	//   ....[39]....
        /*0930*/ 	.word	0x000073b0


	//   ....[40]....
        /*0934*/ 	.word	0x00007430


	//   ....[41]....
        /*0938*/ 	.word	0x00007440


	//   ....[42]....
        /*093c*/ 	.word	0x000074c0


	//   ....[43]....
        /*0940*/ 	.word	0x000074d0


	//----- nvinfo : EIATTR_EXIT_INSTR_OFFSETS
	.align		4
.L_68:
        /*0944*/ 	.byte	0x04, 0x1c
        /*0946*/ 	.short	(.L_70 - .L_69)


	//   ....[0]....
.L_69:
        /*0948*/ 	.word	0x0000c8d0


	//   ....[1]....
        /*094c*/ 	.word	0x0000c970


	//----- nvinfo : EIATTR_REQNTID
	.align		4
.L_70:
        /*0950*/ 	.byte	0x04, 0x10
        /*0952*/ 	.short	(.L_72 - .L_71)
.L_71:
        /*0954*/ 	.word	0x00000100
        /*0958*/ 	.word	0x00000001
        /*095c*/ 	.word	0x00000001


	//----- nvinfo : EIATTR_CRS_STACK_SIZE
	.align		4
.L_72:
        /*0960*/ 	.byte	0x04, 0x1e
        /*0962*/ 	.short	(.L_74 - .L_73)
.L_73:
        /*0964*/ 	.word	0x00000000
.L_74:


//--------------------- .nv.callgraph             --------------------------
	.section	.nv.callgraph,"",@"SHT_CUDA_CALLGRAPH"
	.align	4
	.sectionentsize	8
	.align		4
        /*0000*/ 	.word	0x00000000
	.align		4
        /*0004*/ 	.word	0xffffffff
	.align		4
        /*0008*/ 	.word	0x00000000
	.align		4
        /*000c*/ 	.word	0xfffffffe
	.align		4
        /*0010*/ 	.word	0x00000000
	.align		4
        /*0014*/ 	.word	0xfffffffd
	.align		4
        /*0018*/ 	.word	0x00000000
	.align		4
        /*001c*/ 	.word	0xfffffffc


//--------------------- .nv.rel.action            --------------------------
	.section	.nv.rel.action,"",@"SHT_CUDA_RELOCINFO"
	.align	8
	.sectionentsize	8
        /*0000*/ 	.byte	0x73, 0x00, 0x00, 0x00, 0x00, 0x00, 0x00, 0x00, 0x00, 0x00, 0x00, 0x11, 0x25, 0x00, 0x05, 0x36


//--------------------- .nv.constant4             --------------------------
	.section	.nv.constant4,"a",@progbits
	.align	8
	.align		8
.nv.constant4:
        /*0000*/ 	.dword	_$_str


//--------------------- .nv.constant0.attn_fwd    --------------------------
	.section	.nv.constant0.attn_fwd,"a",@progbits
	.sectionflags	@""
	.align	4
.nv.constant0.attn_fwd:
	.zero		488


//--------------------- .text.attn_fwd            --------------------------
	.section	.text.attn_fwd,"ax",@progbits
	.sectioninfo	@"SHI_REGISTERS=255"
	.align	128
        .global         attn_fwd
        .type           attn_fwd,@function
        .size           attn_fwd,(.L_x_21 - attn_fwd)
        .other          attn_fwd,@"STO_CUDA_ENTRY STV_DEFAULT"
attn_fwd:
.text.attn_fwd:
[----:B------:R-:W-:Y:S02]  /*0000*/  IMAD.MOV.U32 R1, RZ, RZ, c[0x0][0x28] ;  /* 0x00000a00ff017624 */ /* 0x000fe400078e00ff */
[----:B------:R-:W0:Y:S01]  /*0010*/  S2R R19, SR_CTAID.X ;  /* 0x0000000000137919 */ /* 0x000e220000002500 */
[----:B------:R-:W-:Y:S01]  /*0020*/  IMAD.MOV.U32 R4, RZ, RZ, c[0x0][0x198] ;  /* 0x00006600ff047624 */ /* 0x000fe200078e00ff */
[----:B------:R-:W-:Y:S01]  /*0030*/  ULDC.64 UR6, c[0x0][0x118] ;  /* 0x0000460000067ab9 */ /* 0x000fe20000000a00 */
[----:B------:R-:W-:Y:S01]  /*0040*/  IADD3 R1, R1, -0x308, RZ ;  /* 0xfffffcf801017810 */ /* 0x000fe20007ffe0ff */
[----:B------:R-:W1:Y:S04]  /*0050*/  S2R R142, SR_TID.X ;  /* 0x00000000008e7919 */ /* 0x000e680000002100 */
[----:B------:R-:W2:Y:S01]  /*0060*/  S2R R80, SR_CTAID.Y ;  /* 0x0000000000507919 */ /* 0x000ea20000002600 */
[----:B0-----:R-:W-:Y:S01]  /*0070*/  IMAD.SHL.U32 R19, R19, 0x40, RZ ;  /* 0x0000004013137824 */ /* 0x001fe200078e00ff */
[----:B-1----:R-:W-:-:S04]  /*0080*/  SHF.R.U32.HI R0, RZ, 0x6, R142 ;  /* 0x00000006ff007819 */ /* 0x002fc8000001168e */
[----:B------:R-:W-:Y:S02]  /*0090*/  LOP3.LUT R2, R19, 0x3f, R142, 0xf8, !PT ;  /* 0x0000003f13027812 */ /* 0x000fe400078ef88e */
[----:B------:R-:W-:Y:S01]  /*00a0*/  SGXT.U32 R82, R0, 0x2 ;  /* 0x000000020052781a */ /* 0x000fe20000000000 */
[----:B--2---:R-:W-:Y:S02]  /*00b0*/  IMAD R0, R80, c[0x0][0x190], RZ ;  /* 0x0000640050007a24 */ /* 0x004fe400078e02ff */
[----:B------:R-:W-:Y:S02]  /*00c0*/  IMAD R3, R2, c[0x0][0x194], RZ ;  /* 0x0000650002037a24 */ /* 0x000fe400078e02ff */
[----:B------:R-:W-:Y:S01]  /*00d0*/  IMAD R7, R82, c[0x0][0x198], RZ ;  /* 0x0000660052077a24 */ /* 0x000fe200078e02ff */
[C---:B------:R-:W-:Y:S01]  /*00e0*/  SHF.L.U32 R2, R0.reuse, 0x1, RZ ;  /* 0x0000000100027819 */ /* 0x040fe200000006ff */
[----:B------:R-:W-:Y:S02]  /*00f0*/  IMAD.SHL.U32 R5, R3, 0x2, RZ ;  /* 0x0000000203057824 */ /* 0x000fe400078e00ff */
[----:B------:R-:W-:-:S03]  /*0100*/  IMAD.HI R0, R0, 0x2, RZ ;  /* 0x0000000200007827 */ /* 0x000fc600078e02ff */
[----:B------:R-:W-:Y:S01]  /*0110*/  IADD3 R2, P0, P1, R5, c[0x0][0x160], R2 ;  /* 0x0000580005027a10 */ /* 0x000fe2000791e002 */
[----:B------:R-:W-:-:S04]  /*0120*/  IMAD.HI R3, R3, 0x2, RZ ;  /* 0x0000000203037827 */ /* 0x000fc800078e02ff */
[C---:B------:R-:W-:Y:S01]  /*0130*/  IMAD R11, R4.reuse, 0x4, R7 ;  /* 0x00000004040b7824 */ /* 0x040fe200078e0207 */
[----:B------:R-:W-:Y:S02]  /*0140*/  IADD3.X R0, R3, c[0x0][0x164], R0, P0, P1 ;  /* 0x0000590003007a10 */ /* 0x000fe400007e2400 */
[----:B------:R-:W-:Y:S01]  /*0150*/  LEA R8, P0, R7, R2, 0x1 ;  /* 0x0000000207087211 */ /* 0x000fe200078008ff */
[----:B------:R-:W-:-:S03]  /*0160*/  IMAD R5, R4, 0x4, R11 ;  /* 0x0000000404057824 */ /* 0x000fc600078e020b */
[----:B------:R-:W-:Y:S02]  /*0170*/  LEA.HI.X.SX32 R9, R7, R0, 0x1, P0 ;  /* 0x0000000007097211 */ /* 0x000fe400000f0eff */
[C---:B------:R-:W-:Y:S02]  /*0180*/  LEA R10, P0, R11.reuse, R2, 0x1 ;  /* 0x000000020b0a7211 */ /* 0x040fe400078008ff */
[C---:B------:R-:W-:Y:S01]  /*0190*/  LEA R7, R4.reuse, R5, 0x2 ;  /* 0x0000000504077211 */ /* 0x040fe200078e10ff */
[----:B------:R0:W2:Y:S01]  /*01a0*/  LDG.E.U16 R3, [R8.64] ;  /* 0x0000000608037981 */ /* 0x0000a2000c1e1500 */
[----:B------:R-:W-:Y:S02]  /*01b0*/  LEA.HI.X.SX32 R11, R11, R0, 0x1, P0 ;  /* 0x000000000b0b7211 */ /* 0x000fe400000f0eff */
[-C--:B------:R-:W-:Y:S01]  /*01c0*/  LEA R14, P0, R7, R2.reuse, 0x1 ;  /* 0x00000002070e7211 */ /* 0x080fe200078008ff */
[C---:B------:R-:W-:Y:S01]  /*01d0*/  IMAD R17, R4.reuse, 0x4, R7 ;  /* 0x0000000404117824 */ /* 0x040fe200078e0207 */
[----:B------:R-:W-:Y:S01]  /*01e0*/  LEA R12, P1, R5, R2, 0x1 ;  /* 0x00000002050c7211 */ /* 0x000fe200078208ff */
[----:B------:R1:W3:Y:S01]  /*01f0*/  LDG.E.U16 R6, [R10.64] ;  /* 0x000000060a067981 */ /* 0x0002e2000c1e1500 */
[----:B------:R-:W-:Y:S01]  /*0200*/  LEA.HI.X.SX32 R15, R7, R0, 0x1, P0 ;  /* 0x00000000070f7211 */ /* 0x000fe200000f0eff */
[----:B------:R-:W-:Y:S01]  /*0210*/  IMAD R7, R4, 0x4, R17 ;  /* 0x0000000404077824 */ /* 0x000fe200078e0211 */
[----:B------:R-:W-:-:S02]  /*0220*/  LEA R16, P0, R17, R2, 0x1 ;  /* 0x0000000211107211 */ /* 0x000fc400078008ff */
[-C--:B------:R-:W-:Y:S01]  /*0230*/  LEA.HI.X.SX32 R13, R5, R0.reuse, 0x1, P1 ;  /* 0x00000000050d7211 */ /* 0x080fe200008f0eff */
[C---:B------:R-:W-:Y:S01]  /*0240*/  IMAD R23, R4.reuse, 0x4, R7 ;  /* 0x0000000404177824 */ /* 0x040fe200078e0207 */
[----:B------:R-:W-:Y:S01]  /*0250*/  LEA.HI.X.SX32 R17, R17, R0, 0x1, P0 ;  /* 0x0000000011117211 */ /* 0x000fe200000f0eff */
[----:B0-----:R0:W4:Y:S01]  /*0260*/  LDG.E.U16 R8, [R14.64] ;  /* 0x000000060e087981 */ /* 0x001122000c1e1500 */
[C---:B------:R-:W-:Y:S02]  /*0270*/  LEA R20, P0, R7.reuse, R2, 0x1 ;  /* 0x0000000207147211 */ /* 0x040fe400078008ff */
[----:B------:R-:W-:Y:S01]  /*0280*/  LEA R9, R4, R23, 0x2 ;  /* 0x0000001704097211 */ /* 0x000fe200078e10ff */
[----:B------:R5:W2:Y:S01]  /*0290*/  LDG.E.U16 R5, [R12.64] ;  /* 0x000000060c057981 */ /* 0x000aa2000c1e1500 */
[----:B------:R-:W-:-:S03]  /*02a0*/  LEA.HI.X.SX32 R21, R7, R0, 0x1, P0 ;  /* 0x0000000007157211 */ /* 0x000fc600000f0eff */
[----:B-1----:R-:W-:Y:S01]  /*02b0*/  IMAD R11, R4, 0x4, R9 ;  /* 0x00000004040b7824 */ /* 0x002fe200078e0209 */
[-C--:B------:R-:W-:Y:S01]  /*02c0*/  LEA R22, P1, R23, R2.reuse, 0x1 ;  /* 0x0000000217167211 */ /* 0x080fe200078208ff */
[----:B------:R1:W2:Y:S01]  /*02d0*/  LDG.E.U16 R18, [R20.64] ;  /* 0x0000000614127981 */ /* 0x0002a2000c1e1500 */
[----:B-----5:R-:W-:-:S03]  /*02e0*/  LEA R12, P0, R9, R2, 0x1 ;  /* 0x00000002090c7211 */ /* 0x020fc600078008ff */
[----:B------:R5:W2:Y:S01]  /*02f0*/  LDG.E.U16 R7, [R16.64] ;  /* 0x0000000610077981 */ /* 0x000aa2000c1e1500 */
[----:B------:R-:W-:Y:S01]  /*0300*/  LEA.HI.X.SX32 R13, R9, R0, 0x1, P0 ;  /* 0x00000000090d7211 */ /* 0x000fe200000f0eff */
[----:B------:R-:W-:Y:S01]  /*0310*/  IMAD R9, R4, 0x4, R11 ;  /* 0x0000000404097824 */ /* 0x000fe200078e020b */
[----:B------:R-:W-:-:S03]  /*0320*/  LEA R10, P0, R11, R2, 0x1 ;  /* 0x000000020b0a7211 */ /* 0x000fc600078008ff */
[C---:B------:R-:W-:Y:S01]  /*0330*/  IMAD R25, R4.reuse, 0x4, R9 ;  /* 0x0000000404197824 */ /* 0x040fe200078e0209 */
[----:B------:R-:W-:Y:S01]  /*0340*/  LEA.HI.X.SX32 R11, R11, R0, 0x1, P0 ;  /* 0x000000000b0b7211 */ /* 0x000fe200000f0eff */
[----:B------:R5:W2:Y:S01]  /*0350*/  LDG.E.U16 R30, [R12.64] ;  /* 0x000000060c1e7981 */ /* 0x000aa2000c1e1500 */
[C---:B0-----:R-:W-:Y:S02]  /*0360*/  LEA R14, P0, R9.reuse, R2, 0x1 ;  /* 0x00000002090e7211 */ /* 0x041fe400078008ff */
[C---:B------:R-:W-:Y:S01]  /*0370*/  LEA R27, R4.reuse, R25, 0x2 ;  /* 0x00000019041b7211 */ /* 0x040fe200078e10ff */
[----:B------:R0:W2:Y:S01]  /*0380*/  LDG.E.U16 R49, [R10.64] ;  /* 0x000000060a317981 */ /* 0x0000a2000c1e1500 */
[-C--:B------:R-:W-:Y:S02]  /*0390*/  LEA.HI.X.SX32 R15, R9, R0.reuse, 0x1, P0 ;  /* 0x00000000090f7211 */ /* 0x080fe400000f0eff */
[----:B------:R-:W-:Y:S01]  /*03a0*/  LEA.HI.X.SX32 R23, R23, R0, 0x1, P1 ;  /* 0x0000000017177211 */ /* 0x000fe200008f0eff */
[----:B------:R-:W-:Y:S01]  /*03b0*/  IMAD R9, R4, 0x4, R27 ;  /* 0x0000000404097824 */ /* 0x000fe200078e021b */
[C---:B-1----:R-:W-:Y:S01]  /*03c0*/  LEA R20, P0, R27.reuse, R2, 0x1 ;  /* 0x000000021b147211 */ /* 0x042fe200078008ff */
[----:B------:R1:W2:Y:S03]  /*03d0*/  LDG.E.U16 R32, [R14.64] ;  /* 0x000000060e207981 */ /* 0x0002a6000c1e1500 */
[----:B------:R-:W-:Y:S01]  /*03e0*/  LEA.HI.X.SX32 R21, R27, R0, 0x1, P0 ;  /* 0x000000001b157211 */ /* 0x000fe200000f0eff */
[----:B------:R0:W2:Y:S01]  /*03f0*/  LDG.E.U16 R47, [R22.64] ;  /* 0x00000006162f7981 */ /* 0x0000a2000c1e1500 */
[----:B-----5:R-:W-:-:S02]  /*0400*/  LEA R12, P0, R9, R2, 0x1 ;  /* 0x00000002090c7211 */ /* 0x020fc400078008ff */
[----:B------:R-:W-:Y:S01]  /*0410*/  LEA R16, P1, R25, R2, 0x1 ;  /* 0x0000000219107211 */ /* 0x000fe200078208ff */
[----:B------:R5:W2:Y:S01]  /*0420*/  LDG.E.U16 R34, [R20.64] ;  /* 0x0000000614227981 */ /* 0x000aa2000c1e1500 */
[-C--:B------:R-:W-:Y:S01]  /*0430*/  LEA.HI.X.SX32 R13, R9, R0.reuse, 0x1, P0 ;  /* 0x00000000090d7211 */ /* 0x080fe200000f0eff */
[----:B0-----:R-:W-:Y:S01]  /*0440*/  IMAD R23, R4, 0x4, R9 ;  /* 0x0000000404177824 */ /* 0x001fe200078e0209 */
[----:B------:R-:W-:-:S03]  /*0450*/  LEA.HI.X.SX32 R17, R25, R0, 0x1, P1 ;  /* 0x0000000019117211 */ /* 0x000fc600008f0eff */
[----:B------:R0:W2:Y:S01]  /*0460*/  LDG.E.U16 R53, [R12.64] ;  /* 0x000000060c357981 */ /* 0x0000a2000c1e1500 */
[C---:B------:R-:W-:Y:S01]  /*0470*/  IMAD R9, R4.reuse, 0x4, R23 ;  /* 0x0000000404097824 */ /* 0x040fe200078e0217 */
[-C--:B------:R-:W-:Y:S02]  /*0480*/  LEA R10, P0, R23, R2.reuse, 0x1 ;  /* 0x00000002170a7211 */ /* 0x080fe400078008ff */
[----:B------:R0:W2:Y:S02]  /*0490*/  LDG.E.U16 R51, [R16.64] ;  /* 0x0000000610337981 */ /* 0x0000a4000c1e1500 */
[----:B------:R-:W-:Y:S02]  /*04a0*/  LEA R22, P1, R9, R2, 0x1 ;  /* 0x0000000209167211 */ /* 0x000fe400078208ff */
[----:B------:R-:W-:Y:S02]  /*04b0*/  LEA R25, R4, R9, 0x2 ;  /* 0x0000000904197211 */ /* 0x000fe400078e10ff */
[----:B------:R-:W-:-:S02]  /*04c0*/  LEA.HI.X.SX32 R11, R23, R0, 0x1, P0 ;  /* 0x00000000170b7211 */ /* 0x000fc400000f0eff */
[----:B------:R-:W-:Y:S01]  /*04d0*/  LEA.HI.X.SX32 R23, R9, R0, 0x1, P1 ;  /* 0x0000000009177211 */ /* 0x000fe200008f0eff */
[C---:B------:R-:W-:Y:S01]  /*04e0*/  IMAD R9, R4.reuse, 0x4, R25 ;  /* 0x0000000404097824 */ /* 0x040fe200078e0219 */
[C---:B-1----:R-:W-:Y:S01]  /*04f0*/  LEA R14, P0, R25.reuse, R2, 0x1 ;  /* 0x00000002190e7211 */ /* 0x042fe200078008ff */
[----:B------:R1:W2:Y:S03]  /*0500*/  LDG.E.U16 R36, [R10.64] ;  /* 0x000000060a247981 */ /* 0x0002a6000c1e1500 */
[----:B------:R-:W-:Y:S01]  /*0510*/  LEA.HI.X.SX32 R15, R25, R0, 0x1, P0 ;  /* 0x00000000190f7211 */ /* 0x000fe200000f0eff */
[C---:B-----5:R-:W-:Y:S01]  /*0520*/  IMAD R21, R4.reuse, 0x4, R9 ;  /* 0x0000000404157824 */ /* 0x060fe200078e0209 */
[C---:B0-----:R-:W-:Y:S01]  /*0530*/  LEA R16, P0, R9.reuse, R2, 0x1 ;  /* 0x0000000209107211 */ /* 0x041fe200078008ff */
[----:B------:R0:W5:Y:S03]  /*0540*/  LDG.E.U16 R55, [R22.64] ;  /* 0x0000000616377981 */ /* 0x000166000c1e1500 */
[----:B------:R-:W-:Y:S01]  /*0550*/  LEA.HI.X.SX32 R17, R9, R0, 0x1, P0 ;  /* 0x0000000009117211 */ /* 0x000fe200000f0eff */
[C---:B------:R-:W-:Y:S01]  /*0560*/  IMAD R9, R4.reuse, 0x4, R21 ;  /* 0x0000000404097824 */ /* 0x040fe200078e0215 */
[-C--:B------:R-:W-:Y:S01]  /*0570*/  LEA R12, P0, R21, R2.reuse, 0x1 ;  /* 0x00000002150c7211 */ /* 0x080fe200078008ff */
[----:B------:R0:W3:Y:S03]  /*0580*/  LDG.E.U16 R38, [R14.64] ;  /* 0x000000060e267981 */ /* 0x0000e6000c1e1500 */
[----:B------:R-:W-:Y:S01]  /*0590*/  LEA R20, P1, R9, R2, 0x1 ;  /* 0x0000000209147211 */ /* 0x000fe200078208ff */
[----:B------:R0:W3:Y:S01]  /*05a0*/  LDG.E.U16 R57, [R16.64] ;  /* 0x0000000610397981 */ /* 0x0000e2000c1e1500 */
[----:B------:R-:W-:-:S02]  /*05b0*/  LEA R25, R4, R9, 0x2 ;  /* 0x0000000904197211 */ /* 0x000fc400078e10ff */
[-C--:B------:R-:W-:Y:S02]  /*05c0*/  LEA.HI.X.SX32 R13, R21, R0.reuse, 0x1, P0 ;  /* 0x00000000150d7211 */ /* 0x080fe400000f0eff */
[----:B------:R-:W-:Y:S01]  /*05d0*/  LEA.HI.X.SX32 R21, R9, R0, 0x1, P1 ;  /* 0x0000000009157211 */ /* 0x000fe200008f0eff */
[C---:B------:R-:W-:Y:S01]  /*05e0*/  IMAD R9, R4.reuse, 0x4, R25 ;  /* 0x0000000404097824 */ /* 0x040fe200078e0219 */
[C---:B-1----:R-:W-:Y:S01]  /*05f0*/  LEA R10, P0, R25.reuse, R2, 0x1 ;  /* 0x00000002190a7211 */ /* 0x042fe200078008ff */
[----:B------:R1:W3:Y:S03]  /*0600*/  LDG.E.U16 R40, [R12.64] ;  /* 0x000000060c287981 */ /* 0x0002e6000c1e1500 */
[----:B------:R-:W-:Y:S01]  /*0610*/  LEA.HI.X.SX32 R11, R25, R0, 0x1, P0 ;  /* 0x00000000190b7211 */ /* 0x000fe200000f0eff */
[C---:B0-----:R-:W-:Y:S01]  /*0620*/  IMAD R23, R4.reuse, 0x4, R9 ;  /* 0x0000000404177824 */ /* 0x041fe200078e0209 */
[C---:B------:R-:W-:Y:S01]  /*0630*/  LEA R14, P0, R9.reuse, R2, 0x1 ;  /* 0x00000002090e7211 */ /* 0x040fe200078008ff */
[----:B------:R0:W3:Y:S03]  /*0640*/  LDG.E.U16 R59, [R20.64] ;  /* 0x00000006143b7981 */ /* 0x0000e6000c1e1500 */
        /* <DEDUP_REMOVED lines=11> */
[----:B------:R1:W4:Y:S03]  /*0700*/  LDG.E.U16 R44, [R16.64] ;  /* 0x00000006102c7981 */ /* 0x000326000c1e1500 */
[----:B------:R-:W-:Y:S01]  /*0710*/  LEA.HI.X.SX32 R13, R25, R0, 0x1, P0 ;  /* 0x00000000190d7211 */ /* 0x000fe200000f0eff */
[C---:B0-----:R-:W-:Y:S01]  /*0720*/  IMAD R21, R4.reuse, 0x4, R9 ;  /* 0x0000000404157824 */ /* 0x041fe200078e0209 */
[C---:B------:R-:W-:Y:S01]  /*0730*/  LEA R10, P0, R9.reuse, R2, 0x1 ;  /* 0x00000002090a7211 */ /* 0x040fe200078008ff */
[----:B------:R0:W4:Y:S03]  /*0740*/  LDG.E.U16 R63, [R22.64] ;  /* 0x00000006163f7981 */ /* 0x000126000c1e1500 */
[----:B------:R-:W-:Y:S01]  /*0750*/  LEA.HI.X.SX32 R11, R9, R0, 0x1, P0 ;  /* 0x00000000090b7211 */ /* 0x000fe200000f0eff */
[C---:B------:R-:W-:Y:S01]  /*0760*/  IMAD R9, R4.reuse, 0x4, R21 ;  /* 0x0000000404097824 */ /* 0x040fe200078e0215 */
[-C--:B------:R-:W-:Y:S01]  /*0770*/  LEA R14, P0, R21, R2.reuse, 0x1 ;  /* 0x00000002150e7211 */ /* 0x080fe200078008ff */
[----:B------:R0:W4:Y:S03]  /*0780*/  LDG.E.U16 R46, [R12.64] ;  /* 0x000000060c2e7981 */ /* 0x000126000c1e1500 */
[----:B------:R-:W-:Y:S01]  /*0790*/  LEA R20, P1, R9, R2, 0x1 ;  /* 0x0000000209147211 */ /* 0x000fe200078208ff */
[----:B------:R0:W4:Y:S01]  /*07a0*/  LDG.E.U16 R65, [R10.64] ;  /* 0x000000060a417981 */ /* 0x000122000c1e1500 */
        /* <DEDUP_REMOVED lines=14> */
[----:B------:R-:W-:Y:S01]  /*0890*/  LEA R25, R4, R9, 0x2 ;  /* 0x0000000904197211 */ /* 0x000fe200078e10ff */
[----:B------:R0:W4:Y:S01]  /*08a0*/  LDG.E.U16 R69, [R12.64] ;  /* 0x000000060c457981 */ /* 0x000122000c1e1500 */
[----:B------:R-:W-:-:S03]  /*08b0*/  LEA R22, P1, R9, R2, 0x1 ;  /* 0x0000000209167211 */ /* 0x000fc600078208ff */
[C---:B------:R-:W-:Y:S01]  /*08c0*/  IMAD R27, R4.reuse, 0x4, R25 ;  /* 0x00000004041b7824 */ /* 0x040fe200078e0219 */
[-C--:B------:R-:W-:Y:S02]  /*08d0*/  LEA.HI.X.SX32 R11, R23, R0.reuse, 0x1, P0 ;  /* 0x00000000170b7211 */ /* 0x080fe400000f0eff */
[----:B------:R-:W-:Y:S01]  /*08e0*/  LEA.HI.X.SX32 R23, R9, R0, 0x1, P1 ;  /* 0x0000000009177211 */ /* 0x000fe200008f0eff */
[C---:B------:R-:W-:Y:S01]  /*08f0*/  IMAD R9, R4.reuse, 0x4, R27 ;  /* 0x0000000404097824 */ /* 0x040fe200078e021b */
[C---:B-1----:R-:W-:Y:S01]  /*0900*/  LEA R14, P0, R25.reuse, R2, 0x1 ;  /* 0x00000002190e7211 */ /* 0x042fe200078008ff */
[----:B------:R1:W4:Y:S02]  /*0910*/  LDG.E.U16 R52, [R10.64] ;  /* 0x000000060a347981 */ /* 0x000324000c1e1500 */
[----:B0-----:R-:W-:Y:S01]  /*0920*/  IMAD R21, R4, 0x4, R9 ;  /* 0x0000000404157824 */ /* 0x001fe200078e0209 */
[----:B------:R-:W-:Y:S01]  /*0930*/  LEA.HI.X.SX32 R15, R25, R0, 0x1, P0 ;  /* 0x00000000190f7211 */ /* 0x000fe200000f0eff */
[----:B------:R0:W4:Y:S01]  /*0940*/  LDG.E.U16 R71, [R22.64] ;  /* 0x0000000616477981 */ /* 0x000122000c1e1500 */
[----:B------:R-:W-:-:S02]  /*0950*/  LEA R16, P0, R27, R2, 0x1 ;  /* 0x000000021b107211 */ /* 0x000fc400078008ff */
[C---:B------:R-:W-:Y:S01]  /*0960*/  LEA R25, R4.reuse, R21, 0x2 ;  /* 0x0000001504197211 */ /* 0x040fe200078e10ff */
[----:B------:R0:W4:Y:S01]  /*0970*/  LDG.E.U16 R54, [R14.64] ;  /* 0x000000060e367981 */ /* 0x000122000c1e1500 */
[----:B------:R-:W-:Y:S02]  /*0980*/  LEA.HI.X.SX32 R17, R27, R0, 0x1, P0 ;  /* 0x000000001b117211 */ /* 0x000fe400000f0eff */
[C---:B------:R-:W-:Y:S01]  /*0990*/  LEA R12, P0, R9.reuse, R2, 0x1 ;  /* 0x00000002090c7211 */ /* 0x040fe200078008ff */
[C---:B------:R-:W-:Y:S02]  /*09a0*/  IMAD R27, R4.reuse, 0x4, R25 ;  /* 0x00000004041b7824 */ /* 0x040fe400078e0219 */
[----:B------:R0:W4:Y:S01]  /*09b0*/  LDG.E.U16 R73, [R16.64] ;  /* 0x0000000610497981 */ /* 0x000122000c1e1500 */
[----:B------:R-:W-:Y:S01]  /*09c0*/  LEA.HI.X.SX32 R13, R9, R0, 0x1, P0 ;  /* 0x00000000090d7211 */ /* 0x000fe200000f0eff */
[----:B------:R-:W-:Y:S01]  /*09d0*/  IMAD R9, R4, 0x4, R27 ;  /* 0x0000000404097824 */ /* 0x000fe200078e021b */
[----:B-1----:R-:W-:-:S03]  /*09e0*/  LEA R10, P0, R25, R2, 0x1 ;  /* 0x00000002190a7211 */ /* 0x002fc600078008ff */
[C---:B0-----:R-:W-:Y:S01]  /*09f0*/  IMAD R23, R4.reuse, 0x4, R9 ;  /* 0x0000000404177824 */ /* 0x041fe200078e0209 */
[----:B------:R-:W-:Y:S01]  /*0a00*/  LEA.HI.X.SX32 R11, R25, R0, 0x1, P0 ;  /* 0x00000000190b7211 */ /* 0x000fe200000f0eff */
[----:B------:R0:W4:Y:S03]  /*0a10*/  LDG.E.U16 R56, [R12.64] ;  /* 0x000000060c387981 */ /* 0x000126000c1e1500 */
[----:B------:R-:W-:Y:S01]  /*0a20*/  LEA R25, R4, R23, 0x2 ;  /* 0x0000001704197211 */ /* 0x000fe200078e10ff */
[----:B------:R1:W4:Y:S01]  /*0a30*/  LDG.E.U16 R58, [R10.64] ;  /* 0x000000060a3a7981 */ /* 0x000322000c1e1500 */
[----:B------:R-:W-:-:S03]  /*0a40*/  LEA R14, P0, R27, R2, 0x1 ;  /* 0x000000021b0e7211 */ /* 0x000fc600078008ff */
[----:B------:R-:W-:Y:S01]  /*0a50*/  IMAD R29, R4, 0x4, R25 ;  /* 0x00000004041d7824 */ /* 0x000fe200078e0219 */
[----:B------:R-:W-:-:S03]  /*0a60*/  LEA.HI.X.SX32 R15, R27, R0, 0x1, P0 ;  /* 0x000000001b0f7211 */ /* 0x000fc600000f0eff */
[C---:B------:R-:W-:Y:S01]  /*0a70*/  IMAD R27, R4.reuse, 0x4, R29 ;  /* 0x00000004041b7824 */ /* 0x040fe200078e021d */
[C---:B------:R-:W-:Y:S01]  /*0a80*/  LEA R16, P0, R9.reuse, R2, 0x1 ;  /* 0x0000000209107211 */ /* 0x040fe200078008ff */
[----:B------:R1:W4:Y:S02]  /*0a90*/  LDG.E.U16 R77, [R14.64] ;  /* 0x000000060e4d7981 */ /* 0x000324000c1e1500 */
[----:B------:R-:W-:Y:S01]  /*0aa0*/  IMAD R31, R4, 0x4, R27 ;  /* 0x00000004041f7824 */ /* 0x000fe200078e021b */
[----:B------:R-:W-:-:S04]  /*0ab0*/  LEA.HI.X.SX32 R17, R9, R0, 0x1, P0 ;  /* 0x0000000009117211 */ /* 0x000fc800000f0eff */
[----:B------:R-:W-:Y:S01]  /*0ac0*/  LEA R9, R4, R31, 0x2 ;  /* 0x0000001f04097211 */ /* 0x000fe200078e10ff */
[----:B------:R1:W4:Y:S01]  /*0ad0*/  LDG.E.U16 R60, [R16.64] ;  /* 0x00000006103c7981 */ /* 0x000322000c1e1500 */
[----:B0-----:R-:W-:-:S03]  /*0ae0*/  LEA R12, P0, R25, R2, 0x1 ;  /* 0x00000002190c7211 */ /* 0x001fc600078008ff */
[C---:B------:R-:W-:Y:S01]  /*0af0*/  IMAD R33, R4.reuse, 0x4, R9 ;  /* 0x0000000404217824 */ /* 0x040fe200078e0209 */
[----:B------:R-:W-:Y:S02]  /*0b00*/  LEA.HI.X.SX32 R13, R25, R0, 0x1, P0 ;  /* 0x00000000190d7211 */ /* 0x000fe400000f0eff */
[-C--:B-1----:R-:W-:Y:S01]  /*0b10*/  LEA R10, P0, R29, R2.reuse, 0x1 ;  /* 0x000000021d0a7211 */ /* 0x082fe200078008ff */
[C---:B------:R-:W-:Y:S01]  /*0b20*/  IMAD R25, R4.reuse, 0x4, R33 ;  /* 0x0000000404197824 */ /* 0x040fe200078e0221 */
[----:B------:R-:W-:Y:S01]  /*0b30*/  LEA R20, P1, R21, R2, 0x1 ;  /* 0x0000000215147211 */ /* 0x000fe200078208ff */
[----:B------:R0:W4:Y:S01]  /*0b40*/  LDG.E.U16 R62, [R12.64] ;  /* 0x000000060c3e7981 */ /* 0x000122000c1e1500 */
[-C--:B------:R-:W-:Y:S01]  /*0b50*/  LEA.HI.X.SX32 R11, R29, R0.reuse, 0x1, P0 ;  /* 0x000000001d0b7211 */ /* 0x080fe200000f0eff */
[----:B------:R-:W-:Y:S01]  /*0b60*/  IMAD R29, R4, 0x4, R25 ;  /* 0x00000004041d7824 */ /* 0x000fe200078e0219 */
[----:B------:R-:W-:Y:S02]  /*0b70*/  LEA.HI.X.SX32 R21, R21, R0, 0x1, P1 ;  /* 0x0000000015157211 */ /* 0x000fe400008f0eff */
[-C--:B------:R-:W-:Y:S01]  /*0b80*/  LEA R22, P1, R23, R2.reuse, 0x1 ;  /* 0x0000000217167211 */ /* 0x080fe200078208ff */
[----:B------:R1:W4:Y:S01]  /*0b90*/  LDG.E.U16 R81, [R10.64] ;  /* 0x000000060a517981 */ /* 0x000322000c1e1500 */
[----:B------:R-:W-:-:S02]  /*0ba0*/  LEA R14, P0, R27, R2, 0x1 ;  /* 0x000000021b0e7211 */ /* 0x000fc400078008ff */
[C---:B------:R-:W-:Y:S01]  /*0bb0*/  LEA R35, R4.reuse, R29, 0x2 ;  /* 0x0000001d04237211 */ /* 0x040fe200078e10ff */
[----:B------:R0:W4:Y:S01]  /*0bc0*/  LDG.E.U16 R75, [R20.64] ;  /* 0x00000006144b7981 */ /* 0x000122000c1e1500 */
[----:B------:R-:W-:Y:S02]  /*0bd0*/  LEA.HI.X.SX32 R23, R23, R0, 0x1, P1 ;  /* 0x0000000017177211 */ /* 0x000fe400008f0eff */
[----:B------:R-:W-:Y:S02]  /*0be0*/  LEA R16, P1, R31, R2, 0x1 ;  /* 0x000000021f107211 */ /* 0x000fe400078208ff */
[-C--:B------:R-:W-:Y:S01]  /*0bf0*/  LEA.HI.X.SX32 R15, R27, R0.reuse, 0x1, P0 ;  /* 0x000000001b0f7211 */ /* 0x080fe200000f0eff */
[C---:B------:R-:W-:Y:S01]  /*0c00*/  IMAD R27, R4.reuse, 0x4, R35 ;  /* 0x00000004041b7824 */ /* 0x040fe200078e0223 */
[----:B------:R-:W-:Y:S01]  /*0c10*/  LEA.HI.X.SX32 R17, R31, R0, 0x1, P1 ;  /* 0x000000001f117211 */ /* 0x000fe200008f0eff */
[----:B------:R1:W4:Y:S01]  /*0c20*/  LDG.E.U16 R79, [R22.64] ;  /* 0x00000006164f7981 */ /* 0x000322000c1e1500 */
[----:B0-----:R-:W-:Y:S01]  /*0c30*/  LEA R20, P0, R9, R2, 0x1 ;  /* 0x0000000209147211 */ /* 0x001fe200078008ff */
[----:B------:R-:W-:-:S02]  /*0c40*/  IMAD R31, R4, 0x4, R27 ;  /* 0x00000004041f7824 */ /* 0x000fc400078e021b */
[----:B------:R0:W4:Y:S01]  /*0c50*/  LDG.E.U16 R64, [R14.64] ;  /* 0x000000060e407981 */ /* 0x000122000c1e1500 */
[----:B------:R-:W-:Y:S01]  /*0c60*/  LEA.HI.X.SX32 R21, R9, R0, 0x1, P0 ;  /* 0x0000000009157211 */ /* 0x000fe200000f0eff */
[C---:B------:R-:W-:Y:S01]  /*0c70*/  IMAD R9, R4.reuse, 0x4, R31 ;  /* 0x0000000404097824 */ /* 0x040fe200078e021f */
[C---:B------:R-:W-:Y:S01]  /*0c80*/  LEA R12, P0, R33.reuse, R2, 0x1 ;  /* 0x00000002210c7211 */ /* 0x040fe200078008ff */
[----:B------:R0:W4:Y:S03]  /*0c90*/  LDG.E.U16 R83, [R16.64] ;  /* 0x0000000610537981 */ /* 0x000126000c1e1500 */
[----:B------:R-:W-:Y:S01]  /*0ca0*/  LEA.HI.X.SX32 R13, R33, R0, 0x1, P0 ;  /* 0x00000000210d7211 */ /* 0x000fe200000f0eff */
[----:B------:R0:W4:Y:S01]  /*0cb0*/  LDG.E.U16 R66, [R20.64] ;  /* 0x0000000614427981 */ /* 0x000122000c1e1500 */
[C---:B------:R-:W-:Y:S02]  /*0cc0*/  LEA R33, R4.reuse, R9, 0x2 ;  /* 0x0000000904217211 */ /* 0x040fe400078e10ff */
[C---:B-1----:R-:W-:Y:S01]  /*0cd0*/  LEA R10, P0, R25.reuse, R2, 0x1 ;  /* 0x00000002190a7211 */ /* 0x042fe200078008ff */
[----:B------:R1:W4:Y:S02]  /*0ce0*/  LDG.E.U16 R85, [R12.64] ;  /* 0x000000060c557981 */ /* 0x000324000c1e1500 */
[----:B------:R-:W-:Y:S01]  /*0cf0*/  IMAD R37, R4, 0x4, R33 ;  /* 0x0000000404257824 */ /* 0x000fe200078e0221 */
[----:B------:R-:W-:-:S03]  /*0d00*/  LEA.HI.X.SX32 R11, R25, R0, 0x1, P0 ;  /* 0x00000000190b7211 */ /* 0x000fc600000f0eff */
[C---:B------:R-:W-:Y:S01]  /*0d10*/  IMAD R39, R4.reuse, 0x4, R37 ;  /* 0x0000000404277824 */ /* 0x040fe200078e0225 */
[C---:B0-----:R-:W-:Y:S01]  /*0d20*/  LEA R14, P0, R27.reuse, R2, 0x1 ;  /* 0x000000021b0e7211 */ /* 0x041fe200078008ff */
[----:B------:R0:W4:Y:S02]  /*0d30*/  LDG.E.U16 R68, [R10.64] ;  /* 0x000000060a447981 */ /* 0x000124000c1e1500 */
[----:B------:R-:W-:Y:S01]  /*0d40*/  IMAD R25, R4, 0x4, R39 ;  /* 0x0000000404197824 */ /* 0x000fe200078e0227 */
[----:B------:R-:W-:-:S04]  /*0d50*/  LEA.HI.X.SX32 R15, R27, R0, 0x1, P0 ;  /* 0x000000001b0f7211 */ /* 0x000fc800000f0eff */
[----:B------:R-:W-:Y:S01]  /*0d60*/  LEA R41, R4, R25, 0x2 ;  /* 0x0000001904297211 */ /* 0x000fe200078e10ff */
[----:B------:R0:W4:Y:S01]  /*0d70*/  LDG.E.U16 R89, [R14.64] ;  /* 0x000000060e597981 */ /* 0x000122000c1e1500 */
[----:B------:R-:W-:-:S03]  /*0d80*/  LEA R16, P0, R9, R2, 0x1 ;  /* 0x0000000209107211 */ /* 0x000fc600078008ff */
[C---:B------:R-:W-:Y:S01]  /*0d90*/  IMAD R27, R4.reuse, 0x4, R41 ;  /* 0x00000004041b7824 */ /* 0x040fe200078e0229 */
[----:B------:R-:W-:Y:S02]  /*0da0*/  LEA R22, P1, R29, R2, 0x1 ;  /* 0x000000021d167211 */ /* 0x000fe400078208ff */
[-C--:B------:R-:W-:Y:S01]  /*0db0*/  LEA.HI.X.SX32 R17, R9, R0.reuse, 0x1, P0 ;  /* 0x0000000009117211 */ /* 0x080fe200000f0eff */
[C---:B------:R-:W-:Y:S01]  /*0dc0*/  IMAD R9, R4.reuse, 0x4, R27 ;  /* 0x0000000404097824 */ /* 0x040fe200078e021b */
[----:B------:R-:W-:Y:S02]  /*0dd0*/  LEA.HI.X.SX32 R23, R29, R0, 0x1, P1 ;  /* 0x000000001d177211 */ /* 0x000fe400008f0eff */
[-C--:B------:R-:W-:Y:S01]  /*0de0*/  LEA R20, P1, R37, R2.reuse, 0x1 ;  /* 0x0000000225147211 */ /* 0x080fe200078208ff */
[----:B0-----:R-:W-:Y:S01]  /*0df0*/  IMAD R11, R4, 0x4, R9 ;  /* 0x00000004040b7824 */ /* 0x001fe200078e0209 */
[----:B-1----:R-:W-:Y:S01]  /*0e00*/  LEA R12, P0, R25, R2, 0x1 ;  /* 0x00000002190c7211 */ /* 0x002fe200078008ff */
[----:B------:R0:W4:Y:S01]  /*0e10*/  LDG.E.U16 R87, [R22.64] ;  /* 0x0000000616577981 */ /* 0x000122000c1e1500 */
[----:B------:R-:W-:-:S02]  /*0e20*/  LEA.HI.X.SX32 R21, R37, R0, 0x1, P1 ;  /* 0x0000000025157211 */ /* 0x000fc400008f0eff */
[----:B------:R-:W-:Y:S01]  /*0e30*/  LEA R37, R4, R11, 0x2 ;  /* 0x0000000b04257211 */ /* 0x000fe200078e10ff */
[----:B------:R1:W4:Y:S01]  /*0e40*/  LDG.E.U16 R91, [R16.64] ;  /* 0x00000006105b7981 */ /* 0x000322000c1e1500 */
[----:B------:R-:W-:-:S03]  /*0e50*/  LEA.HI.X.SX32 R13, R25, R0, 0x1, P0 ;  /* 0x00000000190d7211 */ /* 0x000fc600000f0eff */
[C---:B------:R-:W-:Y:S01]  /*0e60*/  IMAD R29, R4.reuse, 0x4, R37 ;  /* 0x00000004041d7824 */ /* 0x040fe200078e0225 */
[-C--:B------:R-:W-:Y:S01]  /*0e70*/  LEA R24, P1, R11, R2.reuse, 0x1 ;  /* 0x000000020b187211 */ /* 0x080fe200078208ff */
[----:B------:R1:W4:Y:S01]  /*0e80*/  LDG.E.U16 R93, [R20.64] ;  /* 0x00000006145d7981 */ /* 0x000322000c1e1500 */
[C---:B0-----:R-:W-:Y:S01]  /*0e90*/  LEA R22, P0, R27.reuse, R2, 0x1 ;  /* 0x000000021b167211 */ /* 0x041fe200078008ff */
[C---:B------:R-:W-:Y:S02]  /*0ea0*/  IMAD R43, R4.reuse, 0x4, R29 ;  /* 0x00000004042b7824 */ /* 0x040fe400078e021d */
[----:B------:R0:W4:Y:S01]  /*0eb0*/  LDG.E.U16 R95, [R12.64] ;  /* 0x000000060c5f7981 */ /* 0x000122000c1e1500 */
[----:B------:R-:W-:Y:S02]  /*0ec0*/  LEA.HI.X.SX32 R23, R27, R0, 0x1, P0 ;  /* 0x000000001b177211 */ /* 0x000fe400000f0eff */
[----:B------:R-:W-:Y:S01]  /*0ed0*/  LEA R26, P0, R29, R2, 0x1 ;  /* 0x000000021d1a7211 */ /* 0x000fe200078008ff */
[----:B------:R-:W-:Y:S01]  /*0ee0*/  IMAD R45, R4, 0x4, R43 ;  /* 0x00000004042d7824 */ /* 0x000fe200078e022b */
[-C--:B------:R-:W-:Y:S01]  /*0ef0*/  LEA.HI.X.SX32 R25, R11, R0.reuse, 0x1, P1 ;  /* 0x000000000b197211 */ /* 0x080fe200008f0eff */
[----:B------:R0:W4:Y:S01]  /*0f00*/  LDG.E.U16 R97, [R22.64] ;  /* 0x0000000616617981 */ /* 0x000122000c1e1500 */
[----:B------:R-:W-:-:S02]  /*0f10*/  LEA.HI.X.SX32 R27, R29, R0, 0x1, P0 ;  /* 0x000000001d1b7211 */ /* 0x000fc400000f0eff */
[-C--:B------:R-:W-:Y:S01]  /*0f20*/  LEA R10, P0, R35, R2.reuse, 0x1 ;  /* 0x00000002230a7211 */ /* 0x080fe200078008ff */
[----:B------:R0:W4:Y:S01]  /*0f30*/  LDG.E.U16 R99, [R24.64] ;  /* 0x0000000618637981 */ /* 0x000122000c1e1500 */
[----:B------:R-:W-:Y:S02]  /*0f40*/  LEA R28, P1, R45, R2, 0x1 ;  /* 0x000000022d1c7211 */ /* 0x000fe400078208ff */
[----:B------:R-:W-:Y:S01]  /*0f50*/  LEA.HI.X.SX32 R11, R35, R0, 0x1, P0 ;  /* 0x00000000230b7211 */ /* 0x000fe200000f0eff */
[----:B------:R1:W4:Y:S01]  /*0f60*/  LDG.E.U16 R27, [R26.64] ;  /* 0x000000061a1b7981 */ /* 0x000322000c1e1500 */
[----:B------:R-:W-:Y:S02]  /*0f70*/  LEA R14, P0, R33, R2, 0x1 ;  /* 0x00000002210e7211 */ /* 0x000fe400078008ff */
[-C--:B------:R-:W-:Y:S01]  /*0f80*/  LEA.HI.X.SX32 R29, R45, R0.reuse, 0x1, P1 ;  /* 0x000000002d1d7211 */ /* 0x080fe200008f0eff */
[----:B------:R1:W4:Y:S01]  /*0f90*/  LDG.E.U16 R70, [R10.64] ;  /* 0x000000060a467981 */ /* 0x000322000c1e1500 */
[----:B------:R-:W-:-:S02]  /*0fa0*/  LEA.HI.X.SX32 R15, R33, R0, 0x1, P0 ;  /* 0x00000000210f7211 */ /* 0x000fc400000f0eff */
[-C--:B0-----:R-:W-:Y:S02]  /*0fb0*/  LEA R12, P1, R31, R2.reuse, 0x1 ;  /* 0x000000021f0c7211 */ /* 0x081fe400078208ff */
[----:B-1----:R-:W-:Y:S01]  /*0fc0*/  LEA R20, P0, R41, R2, 0x1 ;  /* 0x0000000229147211 */ /* 0x002fe200078008ff */
[----:B------:R0:W4:Y:S01]  /*0fd0*/  LDG.E.U16 R29, [R28.64] ;  /* 0x000000061c1d7981 */ /* 0x000122000c1e1500 */
[-C--:B------:R-:W-:Y:S02]  /*0fe0*/  LEA.HI.X.SX32 R13, R31, R0.reuse, 0x1, P1 ;  /* 0x000000001f0d7211 */ /* 0x080fe400008f0eff */
[----:B------:R-:W-:Y:S01]  /*0ff0*/  LEA.HI.X.SX32 R21, R41, R0, 0x1, P0 ;  /* 0x0000000029157211 */ /* 0x000fe200000f0eff */
[----:B------:R-:W4:Y:S01]  /*1000*/  LDG.E.U16 R14, [R14.64] ;  /* 0x000000060e0e7981 */ /* 0x000f22000c1e1500 */
[-C--:B------:R-:W-:Y:S02]  /*1010*/  LEA R16, P1, R39, R2.reuse, 0x1 ;  /* 0x0000000227107211 */ /* 0x080fe400078208ff */
[----:B------:R-:W-:Y:S01]  /*1020*/  LEA R22, P0, R9, R2, 0x1 ;  /* 0x0000000209167211 */ /* 0x000fe200078008ff */
[----:B------:R1:W4:Y:S01]  /*1030*/  LDG.E.U16 R26, [R12.64] ;  /* 0x000000060c1a7981 */ /* 0x000322000c1e1500 */
[----:B------:R-:W-:-:S02]  /*1040*/  LEA.HI.X.SX32 R17, R39, R0, 0x1, P1 ;  /* 0x0000000027117211 */ /* 0x000fc400008f0eff */
[----:B------:R-:W-:Y:S01]  /*1050*/  LEA.HI.X.SX32 R23, R9, R0, 0x1, P0 ;  /* 0x0000000009177211 */ /* 0x000fe200000f0eff */
[----:B------:R-:W4:Y:S01]  /*1060*/  LDG.E.U16 R20, [R20.64] ;  /* 0x0000000614147981 */ /* 0x000f22000c1e1500 */
[-C--:B------:R-:W-:Y:S02]  /*1070*/  LEA R24, P1, R37, R2.reuse, 0x1 ;  /* 0x0000000225187211 */ /* 0x080fe400078208ff */
[----:B------:R-:W-:Y:S01]  /*1080*/  LEA R10, P0, R43, R2, 0x1 ;  /* 0x000000022b0a7211 */ /* 0x000fe200078008ff */
[----:B------:R-:W4:Y:S01]  /*1090*/  LDG.E.U16 R16, [R16.64] ;  /* 0x0000000610107981 */ /* 0x000f22000c1e1500 */
[-C--:B------:R-:W-:Y:S02]  /*10a0*/  LEA.HI.X.SX32 R25, R37, R0.reuse, 0x1, P1 ;  /* 0x0000000025197211 */ /* 0x080fe400008f0eff */
[----:B------:R-:W-:Y:S01]  /*10b0*/  LEA.HI.X.SX32 R11, R43, R0, 0x1, P0 ;  /* 0x000000002b0b7211 */ /* 0x000fe200000f0eff */
[----:B------:R-:W4:Y:S01]  /*10c0*/  LDG.E.U16 R22, [R22.64] ;  /* 0x0000000616167981 */ /* 0x000f22000c1e1500 */
[----:B------:R-:W-:-:S03]  /*10d0*/  LEA R45, R4, R45, 0x2 ;  /* 0x0000002d042d7211 */ /* 0x000fc600078e10ff */
[----:B------:R-:W4:Y:S04]  /*10e0*/  LDG.E.U16 R24, [R24.64] ;  /* 0x0000000618187981 */ /* 0x000f28000c1e1500 */
[----:B0-----:R-:W4:Y:S01]  /*10f0*/  LDG.E.U16 R28, [R10.64] ;  /* 0x000000060a1c7981 */ /* 0x001f22000c1e1500 */
[----:B-1----:R-:W-:-:S04]  /*1100*/  LEA R12, P1, R45, R2, 0x1 ;  /* 0x000000022d0c7211 */ /* 0x002fc800078208ff */
[----:B------:R-:W-:-:S05]  /*1110*/  LEA.HI.X.SX32 R13, R45, R0, 0x1, P1 ;  /* 0x000000002d0d7211 */ /* 0x000fca00008f0eff */
[----:B------:R-:W4:Y:S01]  /*1120*/  LDG.E.U16 R12, [R12.64] ;  /* 0x000000060c0c7981 */ /* 0x000f22000c1e1500 */
[C---:B------:R-:W-:Y:S02]  /*1130*/  LOP3.LUT R0, R142.reuse, 0xc0, RZ, 0xc0, !PT ;  /* 0x000000c08e007812 */ /* 0x040fe400078ec0ff */
[----:B------:R-:W-:Y:S02]  /*1140*/  LOP3.LUT R78, R142, 0xff, RZ, 0xc0, !PT ;  /* 0x000000ff8e4e7812 */ /* 0x000fe400078ec0ff */
[----:B------:R-:W-:-:S03]  /*1150*/  SHF.R.U32.HI R9, RZ, 0x2, R0 ;  /* 0x00000002ff097819 */ /* 0x000fc60000011600 */
[----:B------:R-:W-:-:S05]  /*1160*/  IMAD.SHL.U32 R0, R78, 0x2, RZ ;  /* 0x000000024e007824 */ /* 0x000fca00078e00ff */
[----:B------:R-:W-:-:S05]  /*1170*/  LOP3.LUT R2, R0, R9, RZ, 0x3c, !PT ;  /* 0x0000000900027212 */ /* 0x000fca00078e3cff */
[----:B--2---:R0:W-:Y:S01]  /*1180*/  STS.U16 [R2], R3 ;  /* 0x0000000302007388 */ /* 0x0041e20000000400 */
[----:B------:R-:W-:-:S03]  /*1190*/  IADD3 R76, R19, 0x40, RZ ;  /* 0x00000040134c7810 */ /* 0x000fc60007ffe0ff */
[----:B------:R1:W-:Y:S01]  /*11a0*/  STS.U16 [R2+0x400], R5 ;  /* 0x0004000502007388 */ /* 0x0003e20000000400 */
[----:B0-----:R-:W-:-:S03]  /*11b0*/  LOP3.LUT R3, R2, 0x40, RZ, 0x3c, !PT ;  /* 0x0000004002037812 */ /* 0x001fc600078e3cff */
[----:B------:R0:W-:Y:S04]  /*11c0*/  STS.U16 [R2+0x800], R7 ;  /* 0x0008000702007388 */ /* 0x0001e80000000400 */
[----:B------:R-:W-:Y:S04]  /*11d0*/  STS.U16 [R2+0xc00], R47 ;  /* 0x000c002f02007388 */ /* 0x000fe80000000400 */
[----:B------:R-:W-:Y:S04]  /*11e0*/  STS.U16 [R2+0x1000], R49 ;  /* 0x0010003102007388 */ /* 0x000fe80000000400 */
[----:B------:R-:W-:Y:S04]  /*11f0*/  STS.U16 [R2+0x1400], R51 ;  /* 0x0014003302007388 */ /* 0x000fe80000000400 */
[----:B------:R-:W-:Y:S04]  /*1200*/  STS.U16 [R2+0x1800], R53 ;  /* 0x0018003502007388 */ /* 0x000fe80000000400 */
[----:B-----5:R-:W-:Y:S04]  /*1210*/  STS.U16 [R2+0x1c00], R55 ;  /* 0x001c003702007388 */ /* 0x020fe80000000400 */
[----:B---3--:R-:W-:Y:S04]  /*1220*/  STS.U16 [R2+0x2000], R57 ;  /* 0x0020003902007388 */ /* 0x008fe80000000400 */
[----:B------:R-:W-:Y:S04]  /*1230*/  STS.U16 [R2+0x2400], R59 ;  /* 0x0024003b02007388 */ /* 0x000fe80000000400 */
[----:B------:R-:W-:Y:S04]  /*1240*/  STS.U16 [R2+0x2800], R61 ;  /* 0x0028003d02007388 */ /* 0x000fe80000000400 */
[----:B----4-:R-:W-:Y:S04]  /*1250*/  STS.U16 [R2+0x2c00], R63 ;  /* 0x002c003f02007388 */ /* 0x010fe80000000400 */
[----:B------:R-:W-:Y:S01]  /*1260*/  STS.U16 [R2+0x3000], R65 ;  /* 0x0030004102007388 */ /* 0x000fe20000000400 */
[----:B------:R-:W-:-:S03]  /*1270*/  ISETP.GE.AND P0, PT, R76, 0x1, PT ;  /* 0x000000014c00780c */ /* 0x000fc60003f06270 */
[----:B------:R-:W-:Y:S04]  /*1280*/  STS.U16 [R2+0x3400], R67 ;  /* 0x0034004302007388 */ /* 0x000fe80000000400 */
[----:B------:R-:W-:Y:S04]  /*1290*/  STS.U16 [R2+0x3800], R69 ;  /* 0x0038004502007388 */ /* 0x000fe80000000400 */
[----:B------:R-:W-:Y:S04]  /*12a0*/  STS.U16 [R2+0x3c00], R71 ;  /* 0x003c004702007388 */ /* 0x000fe80000000400 */
[----:B------:R-:W-:Y:S01]  /*12b0*/  STS.U16 [R2+0x4000], R73 ;  /* 0x0040004902007388 */ /* 0x000fe20000000400 */
[----:B------:R-:W-:-:S03]  /*12c0*/  IMAD.MOV.U32 R153, RZ, RZ, 0x3f800000 ;  /* 0x3f800000ff997424 */ /* 0x000fc600078e00ff */
[----:B------:R-:W-:Y:S01]  /*12d0*/  STS.U16 [R2+0x4800], R77 ;  /* 0x0048004d02007388 */ /* 0x000fe20000000400 */
[----:B------:R-:W-:Y:S01]  /*12e0*/  IMAD.MOV.U32 R4, RZ, RZ, -0x800000 ;  /* 0xff800000ff047424 */ /* 0x000fe200078e00ff */
[----:B-1----:R-:W-:Y:S01]  /*12f0*/  MOV R5, 0xff800000 ;  /* 0xff80000000057802 */ /* 0x002fe20000000f00 */
[----:B0-----:R-:W-:Y:S01]  /*1300*/  IMAD.MOV.U32 R7, RZ, RZ, -0x800000 ;  /* 0xff800000ff077424 */ /* 0x001fe200078e00ff */
[----:B------:R-:W-:Y:S04]  /*1310*/  STS.U16 [R2+0x5000], R81 ;  /* 0x0050005102007388 */ /* 0x000fe80000000400 */
        /* <DEDUP_REMOVED lines=24> */
[----:B------:R0:W-:Y:S01]  /*14a0*/  STS.U16 [R3+0x7e00], R12 ;  /* 0x007e000c03007388 */ /* 0x0001e20000000400 */
[----:B------:R-:W-:Y:S01]  /*14b0*/  MOV R9, 0xff800000 ;  /* 0xff80000000097802 */ /* 0x000fe20000000f00 */
[----:B------:R-:W-:Y:S01]  /*14c0*/  IMAD.MOV.U32 R10, RZ, RZ, -0x800000 ;  /* 0xff800000ff0a7424 */ /* 0x000fe200078e00ff */
[----:B------:R-:W-:Y:S01]  /*14d0*/  MOV R151, 0x3f800000 ;  /* 0x3f80000000977802 */ /* 0x000fe20000000f00 */
[----:B------:R1:W-:Y:S01]  /*14e0*/  STS.U16 [R3+0x200], R6 ;  /* 0x0002000603007388 */ /* 0x0003e20000000400 */
[----:B------:R-:W-:Y:S01]  /*14f0*/  IMAD.MOV.U32 R11, RZ, RZ, -0x800000 ;  /* 0xff800000ff0b7424 */ /* 0x000fe200078e00ff */
[----:B0-----:R-:W-:-:S02]  /*1500*/  LOP3.LUT R12, R142, 0xe0, RZ, 0xc0, !PT ;  /* 0x000000e08e0c7812 */ /* 0x001fc400078ec0ff */
[----:B------:R0:W-:Y:S01]  /*1510*/  STS.U16 [R3+0x600], R8 ;  /* 0x0006000803007388 */ /* 0x0001e20000000400 */
[----:B------:R-:W-:Y:S01]  /*1520*/  IMAD.MOV.U32 R152, RZ, RZ, 0x3f800000 ;  /* 0x3f800000ff987424 */ /* 0x000fe200078e00ff */
[----:B------:R-:W-:Y:S01]  /*1530*/  MOV R23, 0x3f800000 ;  /* 0x3f80000000177802 */ /* 0x000fe20000000f00 */
[----:B-1----:R-:W-:Y:S01]  /*1540*/  IMAD.MOV.U32 R6, RZ, RZ, -0x800000 ;  /* 0xff800000ff067424 */ /* 0x002fe200078e00ff */
[----:B------:R-:W-:Y:S01]  /*1550*/  STS.U16 [R3+0x1a00], R36 ;  /* 0x001a002403007388 */ /* 0x000fe20000000400 */
[----:B------:R-:W-:Y:S01]  /*1560*/  IMAD.MOV.U32 R150, RZ, RZ, 0x3f800000 ;  /* 0x3f800000ff967424 */ /* 0x000fe200078e00ff */
[----:B------:R-:W-:Y:S01]  /*1570*/  CS2R R108, SRZ ;  /* 0x00000000006c7805 */ /* 0x000fe2000001ff00 */
[----:B------:R-:W-:Y:S01]  /*1580*/  IMAD.MOV.U32 R149, RZ, RZ, 0x3f800000 ;  /* 0x3f800000ff957424 */ /* 0x000fe200078e00ff */
[----:B------:R1:W-:Y:S01]  /*1590*/  STS.U16 [R3+0x2200], R40 ;  /* 0x0022002803007388 */ /* 0x0003e20000000400 */
[----:B------:R-:W-:Y:S01]  /*15a0*/  IMAD.MOV.U32 R148, RZ, RZ, 0x3f800000 ;  /* 0x3f800000ff947424 */ /* 0x000fe200078e00ff */
[----:B------:R-:W-:Y:S01]  /*15b0*/  CS2R R110, SRZ ;  /* 0x00000000006e7805 */ /* 0x000fe2000001ff00 */
[----:B0-----:R-:W-:Y:S01]  /*15c0*/  IMAD.MOV.U32 R8, RZ, RZ, -0x800000 ;  /* 0xff800000ff087424 */ /* 0x001fe200078e00ff */
[----:B------:R0:W-:Y:S01]  /*15d0*/  STS.U16 [R3+0x2600], R42 ;  /* 0x0026002a03007388 */ /* 0x0001e20000000400 */
[----:B------:R-:W-:Y:S01]  /*15e0*/  IMAD.MOV.U32 R21, RZ, RZ, 0x3f800000 ;  /* 0x3f800000ff157424 */ /* 0x000fe200078e00ff */
[----:B------:R-:W-:Y:S01]  /*15f0*/  CS2R R112, SRZ ;  /* 0x0000000000707805 */ /* 0x000fe2000001ff00 */
[----:B------:R-:W-:Y:S01]  /*1600*/  CS2R R114, SRZ ;  /* 0x0000000000727805 */ /* 0x000fe2000001ff00 */
[----:B------:R2:W-:Y:S01]  /*1610*/  STS.U16 [R3+0x2a00], R44 ;  /* 0x002a002c03007388 */ /* 0x0005e20000000400 */
[----:B------:R-:W-:Y:S01]  /*1620*/  CS2R R136, SRZ ;  /* 0x0000000000887805 */ /* 0x000fe2000001ff00 */
        /* <DEDUP_REMOVED lines=9> */
[----:B-1----:R-:W-:Y:S01]  /*16c0*/  CS2R R40, SRZ ;  /* 0x0000000000287805 */ /* 0x002fe2000001ff00 */
[----:B------:R1:W-:Y:S01]  /*16d0*/  STS.U16 [R3+0x3600], R50 ;  /* 0x0036003203007388 */ /* 0x0003e20000000400 */
[----:B0-----:R-:W-:Y:S01]  /*16e0*/  CS2R R42, SRZ ;  /* 0x00000000002a7805 */ /* 0x001fe2000001ff00 */
[----:B--2---:R-:W-:Y:S01]  /*16f0*/  CS2R R44, SRZ ;  /* 0x00000000002c7805 */ /* 0x004fe2000001ff00 */
[----:B---3--:R-:W-:Y:S01]  /*1700*/  CS2R R46, SRZ ;  /* 0x00000000002e7805 */ /* 0x008fe2000001ff00 */
[----:B------:R0:W-:Y:S01]  /*1710*/  STS.U16 [R3+0x3a00], R52 ;  /* 0x003a003403007388 */ /* 0x0001e20000000400 */
[----:B------:R-:W-:Y:S01]  /*1720*/  CS2R R72, SRZ ;  /* 0x0000000000487805 */ /* 0x000fe2000001ff00 */
[----:B----4-:R-:W-:Y:S01]  /*1730*/  CS2R R48, SRZ ;  /* 0x0000000000307805 */ /* 0x010fe2000001ff00 */
[----:B------:R-:W-:Y:S01]  /*1740*/  CS2R R74, SRZ ;  /* 0x00000000004a7805 */ /* 0x000fe2000001ff00 */
[----:B------:R2:W-:Y:S01]  /*1750*/  STS.U16 [R3+0x3e00], R54 ;  /* 0x003e003603007388 */ /* 0x0005e20000000400 */
[----:B------:R-:W-:Y:S01]  /*1760*/  CS2R R132, SRZ ;  /* 0x0000000000847805 */ /* 0x000fe2000001ff00 */
[----:B-1----:R-:W-:Y:S01]  /*1770*/  CS2R R50, SRZ ;  /* 0x0000000000327805 */ /* 0x002fe2000001ff00 */
[----:B------:R-:W-:Y:S01]  /*1780*/  CS2R R134, SRZ ;  /* 0x0000000000867805 */ /* 0x000fe2000001ff00 */
[----:B------:R1:W-:Y:S01]  /*1790*/  STS.U16 [R3+0x4200], R56 ;  /* 0x0042003803007388 */ /* 0x0003e20000000400 */
[C---:B------:R-:W-:Y:S01]  /*17a0*/  LOP3.LUT R76, R142.reuse, 0x1c, RZ, 0xc0, !PT ;  /* 0x0000001c8e4c7812 */ /* 0x040fe200078ec0ff */
[----:B0-----:R-:W-:Y:S01]  /*17b0*/  CS2R R52, SRZ ;  /* 0x0000000000347805 */ /* 0x001fe2000001ff00 */
[----:B------:R-:W-:Y:S01]  /*17c0*/  LOP3.LUT R77, R142, 0x3, RZ, 0xc0, !PT ;  /* 0x000000038e4d7812 */ /* 0x000fe200078ec0ff */
[----:B------:R0:W-:Y:S01]  /*17d0*/  STS.U16 [R3+0x4600], R58 ;  /* 0x0046003a03007388 */ /* 0x0001e20000000400 */
[----:B------:R-:W-:Y:S01]  /*17e0*/  IMAD.SHL.U32 R36, R12, 0x20, RZ ;  /* 0x000000200c247824 */ /* 0x000fe200078e00ff */
[----:B--2---:R-:W-:-:S02]  /*17f0*/  CS2R R54, SRZ ;  /* 0x0000000000367805 */ /* 0x004fc4000001ff00 */
[----:B------:R2:W-:Y:S01]  /*1800*/  STS.U16 [R3+0x4a00], R60 ;  /* 0x004a003c03007388 */ /* 0x0005e20000000400 */
[----:B-1----:R-:W-:-:S03]  /*1810*/  CS2R R56, SRZ ;  /* 0x0000000000387805 */ /* 0x002fc6000001ff00 */
[----:B------:R1:W-:Y:S01]  /*1820*/  STS.U16 [R3+0x4e00], R62 ;  /* 0x004e003e03007388 */ /* 0x0003e20000000400 */
[----:B0-----:R-:W-:-:S03]  /*1830*/  CS2R R58, SRZ ;  /* 0x00000000003a7805 */ /* 0x001fc6000001ff00 */
[----:B------:R0:W-:Y:S01]  /*1840*/  STS.U16 [R3+0x5200], R64 ;  /* 0x0052004003007388 */ /* 0x0001e20000000400 */
[----:B--2---:R-:W-:-:S03]  /*1850*/  CS2R R60, SRZ ;  /* 0x00000000003c7805 */ /* 0x004fc6000001ff00 */
[----:B------:R2:W-:Y:S01]  /*1860*/  STS.U16 [R3+0x5600], R66 ;  /* 0x0056004203007388 */ /* 0x0005e20000000400 */
[----:B-1----:R-:W-:-:S03]  /*1870*/  CS2R R62, SRZ ;  /* 0x00000000003e7805 */ /* 0x002fc6000001ff00 */
[----:B------:R1:W-:Y:S01]  /*1880*/  STS.U16 [R3+0x5a00], R68 ;  /* 0x005a004403007388 */ /* 0x0003e20000000400 */
[----:B0-----:R-:W-:-:S03]  /*1890*/  CS2R R64, SRZ ;  /* 0x0000000000407805 */ /* 0x001fc6000001ff00 */
[----:B------:R0:W-:Y:S01]  /*18a0*/  STS.U16 [R3+0x5e00], R70 ;  /* 0x005e004603007388 */ /* 0x0001e20000000400 */
[----:B--2---:R-:W-:-:S03]  /*18b0*/  CS2R R66, SRZ ;  /* 0x0000000000427805 */ /* 0x004fc6000001ff00 */
[----:B------:R2:W-:Y:S01]  /*18c0*/  STS.U16 [R3+0x6600], R14 ;  /* 0x0066000e03007388 */ /* 0x0005e20000000400 */
[----:B-1----:R-:W-:Y:S01]  /*18d0*/  CS2R R68, SRZ ;  /* 0x0000000000447805 */ /* 0x002fe2000001ff00 */
[----:B0-----:R-:W-:Y:S01]  /*18e0*/  CS2R R70, SRZ ;  /* 0x0000000000467805 */ /* 0x001fe2000001ff00 */
[----:B--2---:R-:W-:Y:S01]  /*18f0*/  IMAD.SHL.U32 R14, R142, 0x4, RZ ;  /* 0x000000048e0e7824 */ /* 0x004fe200078e00ff */
[----:B------:R-:W-:Y:S05]  /*1900*/  @!P0 BRA `(.L_x_0) ;  /* 0x000077b000008947 */ /* 0x000fea0003800000 */
[----:B------:R-:W-:Y:S01]  /*1910*/  MOV R43, c[0x0][0x1b8] ;  /* 0x00006e00002b7a02 */ /* 0x000fe20000000f00 */
[----:B------:R-:W-:Y:S01]  /*1920*/  IMAD R9, R82, c[0x0][0x1b8], RZ ;  /* 0x00006e0052097a24 */ /* 0x000fe200078e02ff */
[----:B------:R-:W-:Y:S01]  /*1930*/  LOP3.LUT R4, R142, 0x3f, RZ, 0xc0, !PT ;  /* 0x0000003f8e047812 */ /* 0x000fe200078ec0ff */
[----:B------:R-:W-:Y:S01]  /*1940*/  IMAD R5, R80, c[0x0][0x1a0], RZ ;  /* 0x0000680050057a24 */ /* 0x000fe200078e02ff */
[----:B------:R-:W-:Y:S01]  /*1950*/  LOP3.LUT R10, R14, 0x7c, RZ, 0xc0, !PT ;  /* 0x0000007c0e0a7812 */ /* 0x000fe200078ec0ff */
[C---:B------:R-:W-:Y:S01]  /*1960*/  IMAD R11, R43.reuse, 0x4, R9 ;  /* 0x000000042b0b7824 */ /* 0x040fe200078e0209 */
[----:B------:R-:W-:Y:S01]  /*1970*/  LOP3.LUT R15, R142, 0x7, RZ, 0xc0, !PT ;  /* 0x000000078e0f7812 */ /* 0x000fe200078ec0ff */
[----:B------:R-:W-:Y:S01]  /*1980*/  IMAD R7, R78, c[0x0][0x1a8], RZ ;  /* 0x00006a004e077a24 */ /* 0x000fe200078e02ff */
[----:B------:R-:W-:Y:S01]  /*1990*/  SHF.R.U32.HI R13, RZ, 0x1, R12 ;  /* 0x00000001ff0d7819 */ /* 0x000fe2000001160c */
[----:B------:R-:W-:Y:S01]  /*19a0*/  IMAD R17, R43, 0x4, R11 ;  /* 0x000000042b117824 */ /* 0x000fe200078e020b */
[C---:B------:R-:W-:Y:S01]  /*19b0*/  LEA.HI R242, R76.reuse, 0x38, RZ, 0x1e ;  /* 0x000000384cf27811 */ /* 0x040fe200078ff0ff */
[----:B------:R-:W-:Y:S01]  /*19c0*/  IMAD.SHL.U32 R26, R5, 0x2, RZ ;  /* 0x00000002051a7824 */ /* 0x000fe200078e00ff */
[C---:B------:R-:W-:Y:S01]  /*19d0*/  LEA.HI R244, R76.reuse, 0x28, RZ, 0x1e ;  /* 0x000000284cf47811 */ /* 0x040fe200078ff0ff */
[----:B------:R-:W-:Y:S01]  /*19e0*/  IMAD R18, R43, 0x4, R17 ;  /* 0x000000042b127824 */ /* 0x000fe200078e0211 */
[----:B------:R-:W-:Y:S01]  /*19f0*/  LEA.HI R246, R76, 0x18, RZ, 0x1e ;  /* 0x000000184cf67811 */ /* 0x000fe200078ff0ff */
[----:B------:R-:W-:Y:S01]  /*1a00*/  IMAD.SHL.U32 R27, R7, 0x2, RZ ;  /* 0x00000002071b7824 */ /* 0x000fe200078e00ff */
[----:B------:R-:W-:Y:S01]  /*1a10*/  SHF.R.U32.HI R249, RZ, 0x3, R78 ;  /* 0x00000003fff97819 */ /* 0x000fe2000001164e */
[----:B------:R-:W-:Y:S01]  /*1a20*/  IMAD R8, R4, c[0x0][0x1b4], RZ ;  /* 0x00006d0004087a24 */ /* 0x000fe200078e02ff */
[----:B------:R-:W-:Y:S01]  /*1a30*/  LEA R20, R43, R18, 0x2 ;  /* 0x000000122b147211 */ /* 0x000fe200078e10ff */
[----:B------:R-:W-:Y:S01]  /*1a40*/  IMAD.HI R5, R5, 0x2, RZ ;  /* 0x0000000205057827 */ /* 0x000fe200078e02ff */
[----:B------:R-:W-:Y:S01]  /*1a50*/  IADD3 R26, P0, P1, R27, c[0x0][0x168], R26 ;  /* 0x00005a001b1a7a10 */ /* 0x000fe2000791e01a */
[----:B------:R-:W-:Y:S01]  /*1a60*/  CS2R R108, SRZ ;  /* 0x00000000006c7805 */ /* 0x000fe2000001ff00 */
[----:B------:R-:W-:Y:S01]  /*1a70*/  LEA.HI R248, R76, 0x8, RZ, 0x1e ;  /* 0x000000084cf87811 */ /* 0x000fe200078ff0ff */
[----:B------:R-:W-:Y:S01]  /*1a80*/  IMAD R21, R43, 0x4, R20 ;  /* 0x000000042b157824 */ /* 0x000fe200078e0214 */
[----:B------:R-:W-:Y:S01]  /*1a90*/  LOP3.LUT R249, R249, 0x1c, RZ, 0xc0, !PT ;  /* 0x0000001cf9f97812 */ /* 0x000fe200078ec0ff */
[----:B------:R-:W-:Y:S01]  /*1aa0*/  IMAD.HI R4, R7, 0x2, RZ ;  /* 0x0000000207047827 */ /* 0x000fe200078e02ff */
[----:B------:R-:W-:Y:S01]  /*1ab0*/  LOP3.LUT P5, RZ, R142, 0x7, RZ, 0xc0, !PT ;  /* 0x000000078eff7812 */ /* 0x000fe200078ac0ff */
[----:B------:R-:W-:Y:S01]  /*1ac0*/  CS2R R110, SRZ ;  /* 0x00000000006e7805 */ /* 0x000fe2000001ff00 */
[----:B------:R-:W-:Y:S01]  /*1ad0*/  ISETP.NE.U32.AND P6, PT, R77, RZ, PT ;  /* 0x000000ff4d00720c */ /* 0x000fe20003fc5070 */
[----:B------:R-:W-:Y:S01]  /*1ae0*/  IMAD R22, R43, 0x4, R21 ;  /* 0x000000042b167824 */ /* 0x000fe200078e0215 */
[----:B------:R-:W-:Y:S01]  /*1af0*/  IADD3.X R27, R4, c[0x0][0x16c], R5, P0, P1 ;  /* 0x00005b00041b7a10 */ /* 0x000fe200007e2405 */
[----:B------:R-:W-:Y:S01]  /*1b00*/  IMAD R14, R76, 0x20, R10 ;  /* 0x000000204c0e7824 */ /* 0x000fe200078e020a */
[----:B------:R-:W-:Y:S01]  /*1b10*/  SHF.L.U32 R5, R77, 0x1, RZ ;  /* 0x000000014d057819 */ /* 0x000fe200000006ff */
[C---:B------:R-:W-:Y:S01]  /*1b20*/  IMAD R23, R43.reuse, 0x4, R22 ;  /* 0x000000042b177824 */ /* 0x040fe200078e0216 */
[----:B------:R-:W-:Y:S01]  /*1b30*/  SHF.L.U32 R10, R8, 0x1, RZ ;  /* 0x00000001080a7819 */ /* 0x000fe200000006ff */
[----:B------:R-:W-:Y:S01]  /*1b40*/  IMAD R6, R80, c[0x0][0x1b0], RZ ;  /* 0x00006c0050067a24 */ /* 0x000fe200078e02ff */
[----:B------:R-:W-:Y:S01]  /*1b50*/  LOP3.LUT R13, R14, R13, RZ, 0x3c, !PT ;  /* 0x0000000d0e0d7212 */ /* 0x000fe200078e3cff */
[C---:B------:R-:W-:Y:S01]  /*1b60*/  IMAD.SHL.U32 R30, R142.reuse, 0x80, RZ ;  /* 0x000000808e1e7824 */ /* 0x040fe200078e00ff */
[----:B------:R-:W-:Y:S01]  /*1b70*/  LEA R24, R43, R23, 0x2 ;  /* 0x000000172b187211 */ /* 0x000fe200078e10ff */
[C---:B------:R-:W-:Y:S01]  /*1b80*/  IMAD.SHL.U32 R37, R15.reuse, 0x10, RZ ;  /* 0x000000100f257824 */ /* 0x040fe200078e00ff */
[----:B------:R-:W-:Y:S01]  /*1b90*/  SHF.L.U32 R14, R15, 0x7, RZ ;  /* 0x000000070f0e7819 */ /* 0x000fe200000006ff */
[----:B------:R-:W-:Y:S01]  /*1ba0*/  IMAD.SHL.U32 R16, R142, 0x2, RZ ;  /* 0x000000028e107824 */ /* 0x000fe200078e00ff */
[----:B------:R-:W-:Y:S01]  /*1bb0*/  LEA.HI R5, R12, R5, RZ, 0x1e ;  /* 0x000000050c057211 */ /* 0x000fe200078ff0ff */
[----:B------:R-:W-:Y:S01]  /*1bc0*/  IMAD R25, R43, 0x4, R24 ;  /* 0x000000042b197824 */ /* 0x000fe200078e0218 */
[----:B------:R-:W-:Y:S01]  /*1bd0*/  LOP3.LUT R30, R37, 0x780, R30, 0xf8, !PT ;  /* 0x00000780251e7812 */ /* 0x000fe200078ef81e */
[----:B------:R-:W-:Y:S01]  /*1be0*/  IMAD.SHL.U32 R7, R6, 0x2, RZ ;  /* 0x0000000206077824 */ /* 0x000fe200078e00ff */
[----:B------:R-:W-:Y:S01]  /*1bf0*/  IADD3 R39, R14, R37, RZ ;  /* 0x000000250e277210 */ /* 0x000fe20007ffe0ff */
[----:B------:R-:W-:Y:S01]  /*1c00*/  IMAD R28, R43, 0x4, R25 ;  /* 0x000000042b1c7824 */ /* 0x000fe200078e0219 */
[----:B------:R-:W-:Y:S01]  /*1c10*/  MOV R153, 0x3f800000 ;  /* 0x3f80000000997802 */ /* 0x000fe20000000f00 */
[----:B------:R-:W-:Y:S01]  /*1c20*/  IMAD R41, R12, 0x80, R37 ;  /* 0x000000800c297824 */ /* 0x000fe200078e0225 */
[----:B------:R-:W-:Y:S01]  /*1c30*/  LOP3.LUT R37, R37, 0x30, R16, 0x78, !PT ;  /* 0x0000003025257812 */ /* 0x000fe200078e7810 */
[----:B------:R-:W-:Y:S01]  /*1c40*/  IMAD.HI R6, R6, 0x2, RZ ;  /* 0x0000000206067827 */ /* 0x000fe200078e02ff */
[----:B------:R-:W-:Y:S01]  /*1c50*/  LEA R29, R43, R28, 0x2 ;  /* 0x0000001c2b1d7211 */ /* 0x000fe200078e10ff */
[----:B------:R-:W-:Y:S01]  /*1c60*/  CS2R R112, SRZ ;  /* 0x0000000000707805 */ /* 0x000fe2000001ff00 */
[----:B------:R-:W-:Y:S01]  /*1c70*/  IADD3 R40, P0, P1, R10, c[0x0][0x170], R7 ;  /* 0x00005c000a287a10 */ /* 0x000fe2000791e007 */
[----:B------:R-:W-:Y:S01]  /*1c80*/  IMAD.HI R5, R8, 0x2, RZ ;  /* 0x0000000208057827 */ /* 0x000fe200078e02ff */
[----:B------:R-:W-:Y:S01]  /*1c90*/  LOP3.LUT R14, R14, R37, R36, 0xfe, !PT ;  /* 0x000000250e0e7212 */ /* 0x000fe200078efe24 */
[----:B------:R-:W-:Y:S01]  /*1ca0*/  CS2R R114, SRZ ;  /* 0x0000000000727805 */ /* 0x000fe2000001ff00 */
[-C--:B------:R-:W-:Y:S01]  /*1cb0*/  LEA R44, P2, R17, R40.reuse, 0x1 ;  /* 0x00000028112c7211 */ /* 0x080fe200078408ff */
[----:B------:R-:W-:Y:S01]  /*1cc0*/  IMAD R31, R43, 0x4, R29 ;  /* 0x000000042b1f7824 */ /* 0x000fe200078e021d */
[----:B------:R-:W-:Y:S01]  /*1cd0*/  IADD3.X R37, R5, c[0x0][0x174], R6, P0, P1 ;  /* 0x00005d0005257a10 */ /* 0x000fe200007e2406 */
[----:B------:R-:W-:Y:S01]  /*1ce0*/  IMAD.MOV.U32 R77, RZ, RZ, -0x800000 ;  /* 0xff800000ff4d7424 */ /* 0x000fe200078e00ff */
[----:B------:R-:W-:Y:S01]  /*1cf0*/  LEA R50, P0, R9, R40, 0x1 ;  /* 0x0000002809327211 */ /* 0x000fe200078008ff */
[----:B------:R-:W-:Y:S01]  /*1d00*/  IMAD R32, R43, 0x4, R31 ;  /* 0x000000042b207824 */ /* 0x000fe200078e021f */
[-C--:B------:R-:W-:Y:S01]  /*1d10*/  LEA.HI.X.SX32 R45, R17, R37.reuse, 0x1, P2 ;  /* 0x00000025112d7211 */ /* 0x080fe200010f0eff */
[----:B------:R-:W-:Y:S01]  /*1d20*/  IMAD.MOV.U32 R79, RZ, RZ, -0x800000 ;  /* 0xff800000ff4f7424 */ /* 0x000fe200078e00ff */
[-C--:B------:R-:W-:Y:S01]  /*1d30*/  LEA.HI.X.SX32 R51, R9, R37.reuse, 0x1, P0 ;  /* 0x0000002509337211 */ /* 0x080fe200000f0eff */
[----:B------:R-:W-:Y:S01]  /*1d40*/  IMAD.MOV.U32 R80, RZ, RZ, -0x800000 ;  /* 0xff800000ff507424 */ /* 0x000fe200078e00ff */
[----:B------:R-:W-:Y:S01]  /*1d50*/  LEA R33, R43, R32, 0x2 ;  /* 0x000000202b217211 */ /* 0x000fe200078e10ff */
[----:B------:R-:W-:Y:S01]  /*1d60*/  IMAD.MOV.U32 R152, RZ, RZ, 0x3f800000 ;  /* 0x3f800000ff987424 */ /* 0x000fe200078e00ff */
[--C-:B------:R-:W-:Y:S01]  /*1d70*/  LOP3.LUT R38, R41, 0x30, R16.reuse, 0x78, !PT ;  /* 0x0000003029267812 */ /* 0x100fe200078e7810 */
[----:B------:R-:W-:Y:S01]  /*1d80*/  STL.64 [R1+0x300], R50 ;  /* 0x0003003201007387 */ /* 0x000fe20000100a00 */
[-C--:B------:R-:W-:Y:S01]  /*1d90*/  LEA R48, P1, R11, R40.reuse, 0x1 ;  /* 0x000000280b307211 */ /* 0x080fe200078208ff */
[----:B------:R-:W-:Y:S01]  /*1da0*/  IMAD R34, R43, 0x4, R33 ;  /* 0x000000042b227824 */ /* 0x000fe200078e0221 */
[----:B------:R-:W-:Y:S01]  /*1db0*/  LOP3.LUT R39, R39, 0x10, R16, 0x78, !PT ;  /* 0x0000001027277812 */ /* 0x000fe200078e7810 */
[----:B------:R0:W-:Y:S01]  /*1dc0*/  STL.64 [R1+0x2f0], R44 ;  /* 0x0002f02c01007387 */ /* 0x0001e20000100a00 */
[-C--:B------:R-:W-:Y:S01]  /*1dd0*/  LEA R46, P3, R18, R40.reuse, 0x1 ;  /* 0x00000028122e7211 */ /* 0x080fe200078608ff */
[----:B------:R-:W-:Y:S01]  /*1de0*/  IMAD R4, R43, 0x4, R34 ;  /* 0x000000042b047824 */ /* 0x000fe200078e0222 */
[----:B------:R-:W-:Y:S01]  /*1df0*/  LOP3.LUT R16, R142, 0x10, RZ, 0xc0, !PT ;  /* 0x000000108e107812 */ /* 0x000fe200078ec0ff */
[----:B------:R-:W-:Y:S01]  /*1e00*/  IMAD R15, R15, 0x200, R38 ;  /* 0x000002000f0f7824 */ /* 0x000fe200078e0226 */
[-C--:B------:R-:W-:Y:S01]  /*1e10*/  LEA.HI.X.SX32 R49, R11, R37.reuse, 0x1, P1 ;  /* 0x000000250b317211 */ /* 0x080fe200008f0eff */
[----:B------:R-:W-:Y:S01]  /*1e20*/  IMAD R7, R43, 0x4, R4 ;  /* 0x000000042b077824 */ /* 0x000fe200078e0204 */
[-C--:B------:R-:W-:Y:S01]  /*1e30*/  LEA R38, P1, R21, R40.reuse, 0x1 ;  /* 0x0000002815267211 */ /* 0x080fe200078208ff */
[----:B------:R-:W-:Y:S01]  /*1e40*/  IMAD.MOV.U32 R150, RZ, RZ, 0x3f800000 ;  /* 0x3f800000ff967424 */ /* 0x000fe200078e00ff */
[----:B------:R-:W-:Y:S01]  /*1e50*/  LEA.HI.X.SX32 R47, R18, R37, 0x1, P3 ;  /* 0x00000025122f7211 */ /* 0x000fe200018f0eff */
[C---:B------:R-:W-:Y:S01]  /*1e60*/  IMAD R10, R43.reuse, 0x4, R7 ;  /* 0x000000042b0a7824 */ /* 0x040fe200078e0207 */
[----:B------:R-:W-:Y:S01]  /*1e70*/  LEA R16, R16, R39, 0x6 ;  /* 0x0000002710107211 */ /* 0x000fe200078e30ff */
[----:B------:R-:W-:Y:S01]  /*1e80*/  STL.64 [R1+0x2f8], R48 ;  /* 0x0002f83001007387 */ /* 0x000fe20000100a00 */
[CC--:B0-----:R-:W-:Y:S01]  /*1e90*/  LEA R44, P0, R20.reuse, R40.reuse, 0x1 ;  /* 0x00000028142c7211 */ /* 0x0c1fe200078008ff */
[----:B------:R-:W-:Y:S01]  /*1ea0*/  IMAD R35, R43, 0x4, R10 ;  /* 0x000000042b237824 */ /* 0x000fe200078e020a */
[-C--:B------:R-:W-:Y:S01]  /*1eb0*/  LEA.HI.X.SX32 R39, R21, R37.reuse, 0x1, P1 ;  /* 0x0000002515277211 */ /* 0x080fe200008f0eff */
[----:B------:R0:W-:Y:S01]  /*1ec0*/  STL.64 [R1+0x2e8], R46 ;  /* 0x0002e82e01007387 */ /* 0x0001e20000100a00 */
[-C--:B------:R-:W-:Y:S01]  /*1ed0*/  LEA.HI.X.SX32 R45, R20, R37.reuse, 0x1, P0 ;  /* 0x00000025142d7211 */ /* 0x080fe200000f0eff */
[C---:B------:R-:W-:Y:S01]  /*1ee0*/  IMAD R8, R43.reuse, 0x4, R35 ;  /* 0x000000042b087824 */ /* 0x040fe200078e0223 */
[----:B------:R-:W-:Y:S01]  /*1ef0*/  MOV R78, 0xff800000 ;  /* 0xff800000004e7802 */ /* 0x000fe20000000f00 */
[----:B------:R-:W-:Y:S01]  /*1f00*/  IMAD.MOV.U32 R149, RZ, RZ, 0x3f800000 ;  /* 0x3f800000ff957424 */ /* 0x000fe200078e00ff */
[----:B------:R-:W-:Y:S01]  /*1f10*/  MOV R151, 0x3f800000 ;  /* 0x3f80000000977802 */ /* 0x000fe20000000f00 */
[C---:B------:R-:W-:Y:S01]  /*1f20*/  IMAD R12, R43.reuse, 0x4, R8 ;  /* 0x000000042b0c7824 */ /* 0x040fe200078e0208 */
[----:B------:R1:W-:Y:S01]  /*1f30*/  STL.64 [R1+0x2e0], R44 ;  /* 0x0002e02c01007387 */ /* 0x0003e20000100a00 */
[----:B------:R-:W-:Y:S01]  /*1f40*/  IMAD.MOV.U32 R148, RZ, RZ, 0x3f800000 ;  /* 0x3f800000ff947424 */ /* 0x000fe200078e00ff */
[----:B------:R-:W-:Y:S01]  /*1f50*/  CS2R R136, SRZ ;  /* 0x0000000000887805 */ /* 0x000fe2000001ff00 */
[C---:B------:R-:W-:Y:S01]  /*1f60*/  IMAD R36, R43.reuse, 0x4, R12 ;  /* 0x000000042b247824 */ /* 0x040fe200078e020c */
[----:B------:R2:W-:Y:S01]  /*1f70*/  STL.64 [R1+0x2d8], R38 ;  /* 0x0002d82601007387 */ /* 0x0005e20000100a00 */
[CC--:B0-----:R-:W-:Y:S01]  /*1f80*/  LEA R46, P0, R22.reuse, R40.reuse, 0x1 ;  /* 0x00000028162e7211 */ /* 0x0c1fe200078008ff */
[----:B------:R-:W-:Y:S01]  /*1f90*/  CS2R R138, SRZ ;  /* 0x00000000008a7805 */ /* 0x000fe2000001ff00 */
[C---:B------:R-:W-:Y:S01]  /*1fa0*/  IMAD R5, R43.reuse, 0x4, R36 ;  /* 0x000000042b057824 */ /* 0x040fe200078e0224 */
[----:B------:R-:W-:Y:S01]  /*1fb0*/  CS2R R116, SRZ ;  /* 0x0000000000747805 */ /* 0x000fe2000001ff00 */
[-C--:B------:R-:W-:Y:S01]  /*1fc0*/  LEA.HI.X.SX32 R47, R22, R37.reuse, 0x1, P0 ;  /* 0x00000025162f7211 */ /* 0x080fe200000f0eff */
[----:B------:R-:W-:Y:S01]  /*1fd0*/  CS2R R118, SRZ ;  /* 0x0000000000767805 */ /* 0x000fe2000001ff00 */
[----:B------:R-:W-:Y:S01]  /*1fe0*/  IMAD R6, R43, 0x4, R5 ;  /* 0x000000042b067824 */ /* 0x000fe200078e0205 */
[-C--:B-1----:R-:W-:Y:S01]  /*1ff0*/  LEA R44, P1, R23, R40.reuse, 0x1 ;  /* 0x00000028172c7211 */ /* 0x082fe200078208ff */
[----:B------:R-:W-:Y:S01]  /*2000*/  CS2R R124, SRZ ;  /* 0x00000000007c7805 */ /* 0x000fe2000001ff00 */
[----:B------:R0:W-:Y:S01]  /*2010*/  STL.64 [R1+0x2d0], R46 ;  /* 0x0002d02e01007387 */ /* 0x0001e20000100a00 */
[----:B------:R-:W-:Y:S01]  /*2020*/  IMAD R9, R43, 0x4, R6 ;  /* 0x000000042b097824 */ /* 0x000fe200078e0206 */
[CC--:B--2---:R-:W-:Y:S01]  /*2030*/  LEA R38, P2, R24.reuse, R40.reuse, 0x1 ;  /* 0x0000002818267211 */ /* 0x0c4fe200078408ff */
[----:B------:R-:W-:Y:S01]  /*2040*/  CS2R R126, SRZ ;  /* 0x00000000007e7805 */ /* 0x000fe2000001ff00 */
[-C--:B------:R-:W-:Y:S01]  /*2050*/  LEA.HI.X.SX32 R45, R23, R37.reuse, 0x1, P1 ;  /* 0x00000025172d7211 */ /* 0x080fe200008f0eff */
[----:B------:R-:W-:Y:S01]  /*2060*/  CS2R R120, SRZ ;  /* 0x0000000000787805 */ /* 0x000fe2000001ff00 */
[----:B------:R-:W-:Y:S01]  /*2070*/  LEA.HI.X.SX32 R39, R24, R37, 0x1, P2 ;  /* 0x0000002518277211 */ /* 0x000fe200010f0eff */
[----:B------:R-:W-:Y:S01]  /*2080*/  CS2R R122, SRZ ;  /* 0x00000000007a7805 */ /* 0x000fe2000001ff00 */
[-C--:B------:R-:W-:Y:S01]  /*2090*/  LEA R22, P2, R29, R40.reuse, 0x1 ;  /* 0x000000281d167211 */ /* 0x080fe200078408ff */
[----:B------:R1:W-:Y:S01]  /*20a0*/  STL.64 [R1+0x2c8], R44 ;  /* 0x0002c82c01007387 */ /* 0x0003e20000100a00 */
[----:B------:R-:W-:Y:S01]  /*20b0*/  LEA R11, R43, R9, 0x2 ;  /* 0x000000092b0b7211 */ /* 0x000fe200078e10ff */
[----:B------:R-:W-:Y:S01]  /*20c0*/  CS2R R48, SRZ ;  /* 0x0000000000307805 */ /* 0x000fe2000001ff00 */
[-C--:B------:R-:W-:Y:S01]  /*20d0*/  LEA.HI.X.SX32 R23, R29, R37.reuse, 0x1, P2 ;  /* 0x000000251d177211 */ /* 0x080fe200010f0eff */
[----:B------:R2:W-:Y:S01]  /*20e0*/  STL.64 [R1+0x2c0], R38 ;  /* 0x0002c02601007387 */ /* 0x0005e20000100a00 */
[-C--:B------:R-:W-:Y:S01]  /*20f0*/  LEA R24, P2, R33, R40.reuse, 0x1 ;  /* 0x0000002821187211 */ /* 0x080fe200078408ff */
[C---:B------:R-:W-:Y:S01]  /*2100*/  IMAD R17, R43.reuse, 0x4, R11 ;  /* 0x000000042b117824 */ /* 0x040fe200078e020b */
[----:B0-----:R-:W-:Y:S01]  /*2110*/  CS2R R46, SRZ ;  /* 0x00000000002e7805 */ /* 0x001fe2000001ff00 */
[----:B------:R0:W-:Y:S01]  /*2120*/  STL.64 [R1+0x2a8], R22 ;  /* 0x0002a81601007387 */ /* 0x0001e20000100a00 */
[----:B------:R-:W-:Y:S01]  /*2130*/  CS2R R50, SRZ ;  /* 0x0000000000327805 */ /* 0x000fe2000001ff00 */
[----:B------:R-:W-:Y:S01]  /*2140*/  IMAD R18, R43, 0x4, R17 ;  /* 0x000000042b127824 */ /* 0x000fe200078e0211 */
[----:B------:R-:W-:Y:S01]  /*2150*/  CS2R R52, SRZ ;  /* 0x0000000000347805 */ /* 0x000fe2000001ff00 */
[-C--:B-1----:R-:W-:Y:S01]  /*2160*/  LEA R44, P0, R25, R40.reuse, 0x1 ;  /* 0x00000028192c7211 */ /* 0x082fe200078008ff */
[----:B------:R-:W-:Y:S01]  /*2170*/  CS2R R54, SRZ ;  /* 0x0000000000367805 */ /* 0x000fe2000001ff00 */
[----:B------:R-:W-:Y:S01]  /*2180*/  IMAD R20, R43, 0x4, R18 ;  /* 0x000000042b147824 */ /* 0x000fe200078e0212 */
[----:B------:R-:W-:Y:S01]  /*2190*/  CS2R R64, SRZ ;  /* 0x0000000000407805 */ /* 0x000fe2000001ff00 */
[C---:B--2---:R-:W-:Y:S01]  /*21a0*/  LEA R38, P1, R28.reuse, R40, 0x1 ;  /* 0x000000281c267211 */ /* 0x044fe200078208ff */
[----:B------:R-:W-:Y:S01]  /*21b0*/  CS2R R66, SRZ ;  /* 0x0000000000427805 */ /* 0x000fe2000001ff00 */
[-C--:B------:R-:W-:Y:S01]  /*21c0*/  LEA.HI.X.SX32 R45, R25, R37.reuse, 0x1, P0 ;  /* 0x00000025192d7211 */ /* 0x080fe200000f0eff */
[----:B------:R-:W-:Y:S01]  /*21d0*/  CS2R R72, SRZ ;  /* 0x0000000000487805 */ /* 0x000fe2000001ff00 */
[-C--:B------:R-:W-:Y:S01]  /*21e0*/  LEA.HI.X.SX32 R39, R28, R37.reuse, 0x1, P1 ;  /* 0x000000251c277211 */ /* 0x080fe200008f0eff */
[----:B------:R-:W-:Y:S01]  /*21f0*/  UMOV UR4, URZ ;  /* 0x0000003f00047c82 */ /* 0x000fe20008000000 */
[-C--:B------:R-:W-:Y:S01]  /*2200*/  LEA.HI.X.SX32 R25, R33, R37.reuse, 0x1, P2 ;  /* 0x0000002521197211 */ /* 0x080fe200010f0eff */
[----:B------:R1:W-:Y:S01]  /*2210*/  STL.64 [R1+0x2b8], R44 ;  /* 0x0002b82c01007387 */ /* 0x0003e20000100a00 */
[----:B------:R-:W-:Y:S01]  /*2220*/  LEA R21, R43, R20, 0x2 ;  /* 0x000000142b157211 */ /* 0x000fe200078e10ff */
[----:B------:R-:W-:Y:S01]  /*2230*/  UMOV UR5, URZ ;  /* 0x0000003f00057c82 */ /* 0x000fe20008000000 */
[-C--:B------:R-:W-:Y:S01]  /*2240*/  LEA R28, P2, R7, R40.reuse, 0x1 ;  /* 0x00000028071c7211 */ /* 0x080fe200078408ff */
[----:B------:R2:W-:Y:S02]  /*2250*/  STL.64 [R1+0x2b0], R38 ;  /* 0x0002b02601007387 */ /* 0x0005e40000100a00 */
[----:B0-----:R-:W-:Y:S01]  /*2260*/  IMAD R22, R43, 0x4, R21 ;  /* 0x000000042b167824 */ /* 0x001fe200078e0215 */
[----:B------:R-:W-:Y:S01]  /*2270*/  LEA.HI.X.SX32 R29, R7, R37, 0x1, P2 ;  /* 0x00000025071d7211 */ /* 0x000fe200010f0eff */
[----:B------:R0:W-:Y:S02]  /*2280*/  STL.64 [R1+0x290], R24 ;  /* 0x0002901801007387 */ /* 0x0001e40000100a00 */
[----:B------:R-:W-:Y:S01]  /*2290*/  IMAD R23, R43, 0x4, R22 ;  /* 0x000000042b177824 */ /* 0x000fe200078e0216 */
[----:B-1----:R-:W-:-:S02]  /*22a0*/  LEA R44, P0, R31, R40, 0x1 ;  /* 0x000000281f2c7211 */ /* 0x002fc400078008ff */
[C---:B--2---:R-:W-:Y:S02]  /*22b0*/  LEA R38, P1, R32.reuse, R40, 0x1 ;  /* 0x0000002820267211 */ /* 0x044fe400078208ff */
[-C--:B------:R-:W-:Y:S02]  /*22c0*/  LEA.HI.X.SX32 R45, R31, R37.reuse, 0x1, P0 ;  /* 0x000000251f2d7211 */ /* 0x080fe400000f0eff */
[----:B------:R-:W-:Y:S01]  /*22d0*/  LEA.HI.X.SX32 R39, R32, R37, 0x1, P1 ;  /* 0x0000002520277211 */ /* 0x000fe200008f0eff */
[C---:B0-----:R-:W-:Y:S02]  /*22e0*/  IMAD R24, R43.reuse, 0x4, R23 ;  /* 0x000000042b187824 */ /* 0x041fe400078e0217 */
[----:B------:R0:W-:Y:S03]  /*22f0*/  STL.64 [R1+0x2a0], R44 ;  /* 0x0002a02c01007387 */ /* 0x0001e60000100a00 */
[----:B------:R-:W-:Y:S01]  /*2300*/  LEA R25, R43, R24, 0x2 ;  /* 0x000000182b197211 */ /* 0x000fe200078e10ff */
[----:B------:R1:W-:Y:S01]  /*2310*/  STL.64 [R1+0x298], R38 ;  /* 0x0002982601007387 */ /* 0x0003e20000100a00 */
[----:B0-----:R-:W-:-:S02]  /*2320*/  LEA R44, P0, R34, R40, 0x1 ;  /* 0x00000028222c7211 */ /* 0x001fc400078008ff */
[-C--:B-1----:R-:W-:Y:S02]  /*2330*/  LEA R38, P1, R4, R40.reuse, 0x1 ;  /* 0x0000002804267211 */ /* 0x082fe400078208ff */
[-C--:B------:R-:W-:Y:S02]  /*2340*/  LEA.HI.X.SX32 R45, R34, R37.reuse, 0x1, P0 ;  /* 0x00000025222d7211 */ /* 0x080fe400000f0eff */
[-C--:B------:R-:W-:Y:S01]  /*2350*/  LEA.HI.X.SX32 R39, R4, R37.reuse, 0x1, P1 ;  /* 0x0000002504277211 */ /* 0x080fe200008f0eff */
[----:B------:R-:W-:Y:S01]  /*2360*/  IMAD R4, R43, 0x4, R25 ;  /* 0x000000042b047824 */ /* 0x000fe200078e0219 */
[-C--:B------:R-:W-:Y:S01]  /*2370*/  LEA R32, P1, R35, R40.reuse, 0x1 ;  /* 0x0000002823207211 */ /* 0x080fe200078208ff */
[----:B------:R0:W-:Y:S02]  /*2380*/  STL.64 [R1+0x288], R44 ;  /* 0x0002882c01007387 */ /* 0x0001e40000100a00 */
[----:B------:R-:W-:Y:S01]  /*2390*/  IMAD R7, R43, 0x4, R4 ;  /* 0x000000042b077824 */ /* 0x000fe200078e0204 */
[----:B------:R-:W-:Y:S01]  /*23a0*/  LEA.HI.X.SX32 R33, R35, R37, 0x1, P1 ;  /* 0x0000002523217211 */ /* 0x000fe200008f0eff */
[----:B------:R1:W-:Y:S04]  /*23b0*/  STL.64 [R1+0x280], R38 ;  /* 0x0002802601007387 */ /* 0x0003e80000100a00 */
[----:B------:R2:W-:Y:S01]  /*23c0*/  STL.64 [R1+0x278], R28 ;  /* 0x0002781c01007387 */ /* 0x0005e20000100a00 */
[----:B0-----:R-:W-:Y:S01]  /*23d0*/  CS2R R44, SRZ ;  /* 0x00000000002c7805 */ /* 0x001fe2000001ff00 */
[----:B-1----:R-:W-:-:S02]  /*23e0*/  LEA R38, P0, R10, R40, 0x1 ;  /* 0x000000280a267211 */ /* 0x002fc400078008ff */
[-C--:B--2---:R-:W-:Y:S02]  /*23f0*/  LEA R28, P2, R8, R40.reuse, 0x1 ;  /* 0x00000028081c7211 */ /* 0x084fe400078408ff */
[-C--:B------:R-:W-:Y:S02]  /*2400*/  LEA.HI.X.SX32 R39, R10, R37.reuse, 0x1, P0 ;  /* 0x000000250a277211 */ /* 0x080fe400000f0eff */
[-C--:B------:R-:W-:Y:S01]  /*2410*/  LEA.HI.X.SX32 R29, R8, R37.reuse, 0x1, P2 ;  /* 0x00000025081d7211 */ /* 0x080fe200010f0eff */
[C---:B------:R-:W-:Y:S01]  /*2420*/  IMAD R8, R43.reuse, 0x4, R7 ;  /* 0x000000042b087824 */ /* 0x040fe200078e0207 */
[C---:B------:R-:W-:Y:S01]  /*2430*/  LEA R34, P0, R12.reuse, R40, 0x1 ;  /* 0x000000280c227211 */ /* 0x040fe200078008ff */
[----:B------:R-:W-:Y:S03]  /*2440*/  STL.64 [R1+0x270], R38 ;  /* 0x0002702601007387 */ /* 0x000fe60000100a00 */
[----:B------:R-:W-:Y:S01]  /*2450*/  LEA.HI.X.SX32 R35, R12, R37, 0x1, P0 ;  /* 0x000000250c237211 */ /* 0x000fe200000f0eff */
[----:B------:R0:W-:Y:S01]  /*2460*/  STL.64 [R1+0x268], R32 ;  /* 0x0002682001007387 */ /* 0x0001e20000100a00 */
[----:B------:R-:W-:-:S03]  /*2470*/  LEA R10, R43, R8, 0x2 ;  /* 0x000000082b0a7211 */ /* 0x000fc600078e10ff */
[----:B------:R1:W-:Y:S04]  /*2480*/  STL.64 [R1+0x260], R28 ;  /* 0x0002601c01007387 */ /* 0x0003e80000100a00 */
[----:B------:R2:W-:Y:S01]  /*2490*/  STL.64 [R1+0x258], R34 ;  /* 0x0002582201007387 */ /* 0x0005e20000100a00 */
[CC--:B0-----:R-:W-:Y:S02]  /*24a0*/  LEA R32, P1, R36.reuse, R40.reuse, 0x1 ;  /* 0x0000002824207211 */ /* 0x0c1fe400078208ff */
[CC--:B-1----:R-:W-:Y:S02]  /*24b0*/  LEA R28, P2, R5.reuse, R40.reuse, 0x1 ;  /* 0x00000028051c7211 */ /* 0x0c2fe400078408ff */
[-C--:B------:R-:W-:Y:S02]  /*24c0*/  LEA.HI.X.SX32 R33, R36, R37.reuse, 0x1, P1 ;  /* 0x0000002524217211 */ /* 0x080fe400008f0eff */
[-C--:B------:R-:W-:Y:S01]  /*24d0*/  LEA.HI.X.SX32 R29, R5, R37.reuse, 0x1, P2 ;  /* 0x00000025051d7211 */ /* 0x080fe200010f0eff */
[C---:B------:R-:W-:Y:S01]  /*24e0*/  IMAD R5, R43.reuse, 0x4, R10 ;  /* 0x000000042b057824 */ /* 0x040fe200078e020a */
[C---:B--2---:R-:W-:Y:S01]  /*24f0*/  LEA R34, P0, R6.reuse, R40, 0x1 ;  /* 0x0000002806227211 */ /* 0x044fe200078008ff */
[----:B------:R0:W-:Y:S02]  /*2500*/  STL.64 [R1+0x250], R32 ;  /* 0x0002502001007387 */ /* 0x0001e40000100a00 */
[C---:B------:R-:W-:Y:S01]  /*2510*/  IMAD R12, R43.reuse, 0x4, R5 ;  /* 0x000000042b0c7824 */ /* 0x040fe200078e0205 */
[----:B------:R-:W-:Y:S01]  /*2520*/  LEA.HI.X.SX32 R35, R6, R37, 0x1, P0 ;  /* 0x0000002506237211 */ /* 0x000fe200000f0eff */
[----:B------:R1:W-:Y:S02]  /*2530*/  STL.64 [R1+0x248], R28 ;  /* 0x0002481c01007387 */ /* 0x0003e40000100a00 */
[----:B------:R-:W-:-:S02]  /*2540*/  IMAD R6, R43, 0x4, R12 ;  /* 0x000000042b067824 */ /* 0x000fc400078e020c */
[----:B------:R2:W-:Y:S01]  /*2550*/  STL.64 [R1+0x240], R34 ;  /* 0x0002402201007387 */ /* 0x0005e20000100a00 */
[-C--:B0-----:R-:W-:Y:S02]  /*2560*/  LEA R32, P1, R9, R40.reuse, 0x1 ;  /* 0x0000002809207211 */ /* 0x081fe400078208ff */
[-C--:B-1----:R-:W-:Y:S02]  /*2570*/  LEA R28, P2, R11, R40.reuse, 0x1 ;  /* 0x000000280b1c7211 */ /* 0x082fe400078408ff */
[-C--:B------:R-:W-:Y:S02]  /*2580*/  LEA.HI.X.SX32 R33, R9, R37.reuse, 0x1, P1 ;  /* 0x0000002509217211 */ /* 0x080fe400008f0eff */
[----:B------:R-:W-:Y:S02]  /*2590*/  LEA.HI.X.SX32 R29, R11, R37, 0x1, P2 ;  /* 0x000000250b1d7211 */ /* 0x000fe400010f0eff */
[----:B--2---:R-:W-:Y:S01]  /*25a0*/  LEA R34, P0, R17, R40, 0x1 ;  /* 0x0000002811227211 */ /* 0x004fe200078008ff */
[----:B------:R0:W-:Y:S01]  /*25b0*/  STL.64 [R1+0x238], R32 ;  /* 0x0002382001007387 */ /* 0x0001e20000100a00 */
[----:B------:R-:W-:-:S02]  /*25c0*/  LEA R9, R43, R6, 0x2 ;  /* 0x000000062b097211 */ /* 0x000fc400078e10ff */
[----:B------:R-:W-:Y:S01]  /*25d0*/  LEA.HI.X.SX32 R35, R17, R37, 0x1, P0 ;  /* 0x0000002511237211 */ /* 0x000fe200000f0eff */
[----:B------:R1:W-:Y:S02]  /*25e0*/  STL.64 [R1+0x230], R28 ;  /* 0x0002301c01007387 */ /* 0x0003e40000100a00 */
[C---:B------:R-:W-:Y:S02]  /*25f0*/  IMAD R11, R43.reuse, 0x4, R9 ;  /* 0x000000042b0b7824 */ /* 0x040fe400078e0209 */
[----:B------:R2:W-:Y:S02]  /*2600*/  STL.64 [R1+0x228], R34 ;  /* 0x0002282201007387 */ /* 0x0005e40000100a00 */
[----:B------:R-:W-:Y:S01]  /*2610*/  IMAD R17, R43, 0x4, R11 ;  /* 0x000000042b117824 */ /* 0x000fe200078e020b */
[-C--:B0-----:R-:W-:Y:S02]  /*2620*/  LEA R32, P1, R18, R40.reuse, 0x1 ;  /* 0x0000002812207211 */ /* 0x081fe400078208ff */
[----:B-1----:R-:W-:-:S02]  /*2630*/  LEA R28, P2, R20, R40, 0x1 ;  /* 0x00000028141c7211 */ /* 0x002fc400078408ff */
[-C--:B------:R-:W-:Y:S01]  /*2640*/  LEA.HI.X.SX32 R33, R18, R37.reuse, 0x1, P1 ;  /* 0x0000002512217211 */ /* 0x080fe200008f0eff */
[----:B------:R-:W-:Y:S01]  /*2650*/  IMAD R18, R43, 0x4, R17 ;  /* 0x000000042b127824 */ /* 0x000fe200078e0211 */
[-C--:B------:R-:W-:Y:S02]  /*2660*/  LEA.HI.X.SX32 R29, R20, R37.reuse, 0x1, P2 ;  /* 0x00000025141d7211 */ /* 0x080fe400010f0eff */
[----:B--2---:R-:W-:Y:S01]  /*2670*/  LEA R34, P0, R21, R40, 0x1 ;  /* 0x0000002815227211 */ /* 0x004fe200078008ff */
[----:B------:R0:W-:Y:S01]  /*2680*/  STL.64 [R1+0x220], R32 ;  /* 0x0002202001007387 */ /* 0x0001e20000100a00 */
[----:B------:R-:W-:Y:S02]  /*2690*/  LEA R20, R43, R18, 0x2 ;  /* 0x000000122b147211 */ /* 0x000fe400078e10ff */
[----:B------:R-:W-:Y:S01]  /*26a0*/  LEA.HI.X.SX32 R35, R21, R37, 0x1, P0 ;  /* 0x0000002515237211 */ /* 0x000fe200000f0eff */
[----:B------:R1:W-:Y:S04]  /*26b0*/  STL.64 [R1+0x218], R28 ;  /* 0x0002181c01007387 */ /* 0x0003e80000100a00 */
[----:B------:R2:W-:Y:S01]  /*26c0*/  STL.64 [R1+0x210], R34 ;  /* 0x0002102201007387 */ /* 0x0005e20000100a00 */
[----:B0-----:R-:W-:-:S02]  /*26d0*/  LEA R32, P1, R22, R40, 0x1 ;  /* 0x0000002816207211 */ /* 0x001fc400078208ff */
[CC--:B-1----:R-:W-:Y:S02]  /*26e0*/  LEA R28, P2, R23.reuse, R40.reuse, 0x1 ;  /* 0x00000028171c7211 */ /* 0x0c2fe400078408ff */
[-C--:B------:R-:W-:Y:S02]  /*26f0*/  LEA.HI.X.SX32 R33, R22, R37.reuse, 0x1, P1 ;  /* 0x0000002516217211 */ /* 0x080fe400008f0eff */
[-C--:B------:R-:W-:Y:S02]  /*2700*/  LEA.HI.X.SX32 R29, R23, R37.reuse, 0x1, P2 ;  /* 0x00000025171d7211 */ /* 0x080fe400010f0eff */
[CC--:B--2---:R-:W-:Y:S01]  /*2710*/  LEA R34, P0, R24.reuse, R40.reuse, 0x1 ;  /* 0x0000002818227211 */ /* 0x0c4fe200078008ff */
[----:B------:R0:W-:Y:S03]  /*2720*/  STL.64 [R1+0x208], R32 ;  /* 0x0002082001007387 */ /* 0x0001e60000100a00 */
[----:B------:R-:W-:Y:S01]  /*2730*/  LEA.HI.X.SX32 R35, R24, R37, 0x1, P0 ;  /* 0x0000002518237211 */ /* 0x000fe200000f0eff */
[----:B------:R1:W-:Y:S04]  /*2740*/  STL.64 [R1+0x200], R28 ;  /* 0x0002001c01007387 */ /* 0x0003e80000100a00 */
[----:B------:R-:W-:Y:S01]  /*2750*/  STL.64 [R1+0x1f8], R34 ;  /* 0x0001f82201007387 */ /* 0x000fe20000100a00 */
[----:B0-----:R-:W-:-:S02]  /*2760*/  LEA R32, P1, R25, R40, 0x1 ;  /* 0x0000002819207211 */ /* 0x001fc400078208ff */
[CC--:B-1----:R-:W-:Y:S02]  /*2770*/  LEA R28, P2, R4.reuse, R40.reuse, 0x1 ;  /* 0x00000028041c7211 */ /* 0x0c2fe400078408ff */
[-C--:B------:R-:W-:Y:S02]  /*2780*/  LEA.HI.X.SX32 R33, R25, R37.reuse, 0x1, P1 ;  /* 0x0000002519217211 */ /* 0x080fe400008f0eff */
[-C--:B------:R-:W-:Y:S01]  /*2790*/  LEA.HI.X.SX32 R29, R4, R37.reuse, 0x1, P2 ;  /* 0x00000025041d7211 */ /* 0x080fe200010f0eff */
[C---:B------:R-:W-:Y:S01]  /*27a0*/  IMAD R4, R43.reuse, 0x4, R20 ;  /* 0x000000042b047824 */ /* 0x040fe200078e0214 */
[-C--:B------:R-:W-:Y:S02]  /*27b0*/  LEA R24, P1, R8, R40.reuse, 0x1 ;  /* 0x0000002808187211 */ /* 0x080fe400078208ff */
[-C--:B------:R-:W-:Y:S01]  /*27c0*/  LEA R22, P2, R10, R40.reuse, 0x1 ;  /* 0x000000280a167211 */ /* 0x080fe200078408ff */
[----:B------:R0:W-:Y:S01]  /*27d0*/  STL.64 [R1+0x1e8], R28 ;  /* 0x0001e81c01007387 */ /* 0x0001e20000100a00 */
[-C--:B------:R-:W-:Y:S01]  /*27e0*/  LEA.HI.X.SX32 R25, R8, R37.reuse, 0x1, P1 ;  /* 0x0000002508197211 */ /* 0x080fe200008f0eff */
[----:B------:R-:W-:Y:S01]  /*27f0*/  IMAD R21, R43, 0x4, R4 ;  /* 0x000000042b157824 */ /* 0x000fe200078e0204 */
[----:B------:R-:W-:Y:S01]  /*2800*/  LEA.HI.X.SX32 R23, R10, R37, 0x1, P2 ;  /* 0x000000250a177211 */ /* 0x000fe200010f0eff */
[----:B------:R-:W-:Y:S01]  /*2810*/  STL.64 [R1+0x1f0], R32 ;  /* 0x0001f02001007387 */ /* 0x000fe20000100a00 */
[----:B0-----:R-:W-:-:S04]  /*2820*/  LEA R28, P0, R7, R40, 0x1 ;  /* 0x00000028071c7211 */ /* 0x001fc800078008ff */
[----:B------:R-:W-:Y:S01]  /*2830*/  LEA.HI.X.SX32 R29, R7, R37, 0x1, P0 ;  /* 0x00000025071d7211 */ /* 0x000fe200000f0eff */
[----:B------:R-:W-:-:S04]  /*2840*/  IMAD R7, R43, 0x4, R21 ;  /* 0x000000042b077824 */ /* 0x000fc800078e0215 */
[----:B------:R0:W-:Y:S01]  /*2850*/  STL.64 [R1+0x1e0], R28 ;  /* 0x0001e01c01007387 */ /* 0x0001e20000100a00 */
[----:B------:R-:W-:-:S03]  /*2860*/  LEA R8, R43, R7, 0x2 ;  /* 0x000000072b087211 */ /* 0x000fc600078e10ff */
[----:B------:R1:W-:Y:S04]  /*2870*/  STL.64 [R1+0x1d8], R24 ;  /* 0x0001d81801007387 */ /* 0x0003e80000100a00 */
[----:B------:R2:W-:Y:S01]  /*2880*/  STL.64 [R1+0x1d0], R22 ;  /* 0x0001d01601007387 */ /* 0x0005e20000100a00 */
[CC--:B0-----:R-:W-:Y:S02]  /*2890*/  LEA R28, P0, R5.reuse, R40.reuse, 0x1 ;  /* 0x00000028051c7211 */ /* 0x0c1fe400078008ff */
[-C--:B-1----:R-:W-:Y:S02]  /*28a0*/  LEA R24, P1, R12, R40.reuse, 0x1 ;  /* 0x000000280c187211 */ /* 0x082fe400078208ff */
[----:B------:R-:W-:Y:S01]  /*28b0*/  LEA.HI.X.SX32 R29, R5, R37, 0x1, P0 ;  /* 0x00000025051d7211 */ /* 0x000fe200000f0eff */
[----:B------:R-:W-:Y:S01]  /*28c0*/  IMAD R5, R43, 0x4, R8 ;  /* 0x000000042b057824 */ /* 0x000fe200078e0208 */
[----:B--2---:R-:W-:-:S02]  /*28d0*/  LEA R22, P2, R6, R40, 0x1 ;  /* 0x0000002806167211 */ /* 0x004fc400078408ff */
[-C--:B------:R-:W-:Y:S01]  /*28e0*/  LEA.HI.X.SX32 R25, R12, R37.reuse, 0x1, P1 ;  /* 0x000000250c197211 */ /* 0x080fe200008f0eff */
[----:B------:R0:W-:Y:S01]  /*28f0*/  STL.64 [R1+0x1c8], R28 ;  /* 0x0001c81c01007387 */ /* 0x0001e20000100a00 */
[----:B------:R-:W-:Y:S01]  /*2900*/  LEA.HI.X.SX32 R23, R6, R37, 0x1, P2 ;  /* 0x0000002506177211 */ /* 0x000fe200010f0eff */
[----:B------:R-:W-:Y:S02]  /*2910*/  IMAD R6, R43, 0x4, R5 ;  /* 0x000000042b067824 */ /* 0x000fe400078e0205 */
[----:B------:R1:W-:Y:S01]  /*2920*/  STL.64 [R1+0x1c0], R24 ;  /* 0x0001c01801007387 */ /* 0x0003e20000100a00 */
[----:B------:R-:W-:-:S03]  /*2930*/  IMAD.MOV.U32 R12, RZ, RZ, -0x800000 ;  /* 0xff800000ff0c7424 */ /* 0x000fc600078e00ff */
[----:B------:R2:W-:Y:S01]  /*2940*/  STL.64 [R1+0x1b8], R22 ;  /* 0x0001b81601007387 */ /* 0x0005e20000100a00 */
[-C--:B0-----:R-:W-:Y:S02]  /*2950*/  LEA R28, P0, R9, R40.reuse, 0x1 ;  /* 0x00000028091c7211 */ /* 0x081fe400078008ff */
[-C--:B-1----:R-:W-:Y:S02]  /*2960*/  LEA R24, P1, R11, R40.reuse, 0x1 ;  /* 0x000000280b187211 */ /* 0x082fe400078208ff */
[-C--:B------:R-:W-:Y:S01]  /*2970*/  LEA.HI.X.SX32 R29, R9, R37.reuse, 0x1, P0 ;  /* 0x00000025091d7211 */ /* 0x080fe200000f0eff */
[----:B------:R-:W-:Y:S01]  /*2980*/  IMAD R9, R43, 0x4, R6 ;  /* 0x000000042b097824 */ /* 0x000fe200078e0206 */
[-C--:B--2---:R-:W-:Y:S02]  /*2990*/  LEA R22, P2, R17, R40.reuse, 0x1 ;  /* 0x0000002811167211 */ /* 0x084fe400078408ff */
[-C--:B------:R-:W-:Y:S01]  /*29a0*/  LEA.HI.X.SX32 R25, R11, R37.reuse, 0x1, P1 ;  /* 0x000000250b197211 */ /* 0x080fe200008f0eff */
[----:B------:R0:W-:Y:S01]  /*29b0*/  STL.64 [R1+0x1b0], R28 ;  /* 0x0001b01c01007387 */ /* 0x0001e20000100a00 */
[----:B------:R-:W-:Y:S01]  /*29c0*/  LEA.HI.X.SX32 R23, R17, R37, 0x1, P2 ;  /* 0x0000002511177211 */ /* 0x000fe200010f0eff */
[----:B------:R-:W-:Y:S01]  /*29d0*/  IMAD.MOV.U32 R17, RZ, RZ, RZ ;  /* 0x000000ffff117224 */ /* 0x000fe200078e00ff */
[----:B------:R-:W-:Y:S01]  /*29e0*/  LEA R10, R43, R9, 0x2 ;  /* 0x000000092b0a7211 */ /* 0x000fe200078e10ff */
[----:B------:R1:W-:Y:S04]  /*29f0*/  STL.64 [R1+0x1a8], R24 ;  /* 0x0001a81801007387 */ /* 0x0003e80000100a00 */
[----:B------:R2:W-:Y:S01]  /*2a00*/  STL.64 [R1+0x1a0], R22 ;  /* 0x0001a01601007387 */ /* 0x0005e20000100a00 */
[----:B0-----:R-:W-:-:S02]  /*2a10*/  LEA R28, P0, R18, R40, 0x1 ;  /* 0x00000028121c7211 */ /* 0x001fc400078008ff */
[-C--:B-1----:R-:W-:Y:S02]  /*2a20*/  LEA R24, P1, R20, R40.reuse, 0x1 ;  /* 0x0000002814187211 */ /* 0x082fe400078208ff */
[-C--:B------:R-:W-:Y:S01]  /*2a30*/  LEA.HI.X.SX32 R29, R18, R37.reuse, 0x1, P0 ;  /* 0x00000025121d7211 */ /* 0x080fe200000f0eff */
[----:B------:R-:W-:Y:S01]  /*2a40*/  IMAD.MOV.U32 R18, RZ, RZ, RZ ;  /* 0x000000ffff127224 */ /* 0x000fe200078e00ff */
[----:B--2---:R-:W-:Y:S02]  /*2a50*/  LEA R22, P2, R4, R40, 0x1 ;  /* 0x0000002804167211 */ /* 0x004fe400078408ff */
[-C--:B------:R-:W-:Y:S01]  /*2a60*/  LEA.HI.X.SX32 R25, R20, R37.reuse, 0x1, P1 ;  /* 0x0000002514197211 */ /* 0x080fe200008f0eff */
[----:B------:R0:W-:Y:S01]  /*2a70*/  STL.64 [R1+0x198], R28 ;  /* 0x0001981c01007387 */ /* 0x0001e20000100a00 */
[----:B------:R-:W-:Y:S01]  /*2a80*/  LEA.HI.X.SX32 R23, R4, R37, 0x1, P2 ;  /* 0x0000002504177211 */ /* 0x000fe200010f0eff */
[C---:B------:R-:W-:Y:S02]  /*2a90*/  IMAD R4, R43.reuse, 0x4, R10 ;  /* 0x000000042b047824 */ /* 0x040fe400078e020a */
[----:B------:R1:W-:Y:S02]  /*2aa0*/  STL.64 [R1+0x190], R24 ;  /* 0x0001901801007387 */ /* 0x0003e40000100a00 */
[----:B------:R-:W-:-:S02]  /*2ab0*/  IMAD R11, R43, 0x4, R4 ;  /* 0x000000042b0b7824 */ /* 0x000fc400078e0204 */
[----:B------:R2:W-:Y:S01]  /*2ac0*/  STL.64 [R1+0x188], R22 ;  /* 0x0001881601007387 */ /* 0x0005e20000100a00 */
[-C--:B0-----:R-:W-:Y:S02]  /*2ad0*/  LEA R28, P0, R21, R40.reuse, 0x1 ;  /* 0x00000028151c7211 */ /* 0x081fe400078008ff */
[-C--:B-1----:R-:W-:Y:S02]  /*2ae0*/  LEA R24, P1, R7, R40.reuse, 0x1 ;  /* 0x0000002807187211 */ /* 0x082fe400078208ff */
[-C--:B------:R-:W-:Y:S02]  /*2af0*/  LEA.HI.X.SX32 R29, R21, R37.reuse, 0x1, P0 ;  /* 0x00000025151d7211 */ /* 0x080fe400000f0eff */
[CC--:B--2---:R-:W-:Y:S02]  /*2b00*/  LEA R22, P2, R8.reuse, R40.reuse, 0x1 ;  /* 0x0000002808167211 */ /* 0x0c4fe400078408ff */
[-C--:B------:R-:W-:Y:S01]  /*2b10*/  LEA.HI.X.SX32 R25, R7, R37.reuse, 0x1, P1 ;  /* 0x0000002507197211 */ /* 0x080fe200008f0eff */
[----:B------:R-:W-:Y:S01]  /*2b20*/  STL.64 [R1+0x180], R28 ;  /* 0x0001801c01007387 */ /* 0x000fe20000100a00 */
[----:B------:R-:W-:Y:S01]  /*2b30*/  LEA.HI.X.SX32 R23, R8, R37, 0x1, P2 ;  /* 0x0000002508177211 */ /* 0x000fe200010f0eff */
[----:B------:R-:W-:Y:S01]  /*2b40*/  IMAD R7, R43, 0x4, R11 ;  /* 0x000000042b077824 */ /* 0x000fe200078e020b */
[----:B------:R-:W-:Y:S01]  /*2b50*/  LEA R20, P2, R9, R40, 0x1 ;  /* 0x0000002809147211 */ /* 0x000fe200078408ff */
[----:B------:R0:W-:Y:S03]  /*2b60*/  STL.64 [R1+0x178], R24 ;  /* 0x0001781801007387 */ /* 0x0001e60000100a00 */
[----:B------:R-:W-:Y:S01]  /*2b70*/  LEA R8, R43, R7, 0x2 ;  /* 0x000000072b087211 */ /* 0x000fe200078e10ff */
[----:B------:R1:W-:Y:S01]  /*2b80*/  STL.64 [R1+0x170], R22 ;  /* 0x0001701601007387 */ /* 0x0003e20000100a00 */
[----:B------:R-:W-:-:S02]  /*2b90*/  LEA.HI.X.SX32 R21, R9, R37, 0x1, P2 ;  /* 0x0000002509157211 */ /* 0x000fc400010f0eff */
[CC--:B0-----:R-:W-:Y:S02]  /*2ba0*/  LEA R24, P0, R5.reuse, R40.reuse, 0x1 ;  /* 0x0000002805187211 */ /* 0x0c1fe400078008ff */
[C---:B-1----:R-:W-:Y:S02]  /*2bb0*/  LEA R22, P1, R6.reuse, R40, 0x1 ;  /* 0x0000002806167211 */ /* 0x042fe400078208ff */
[-C--:B------:R-:W-:Y:S01]  /*2bc0*/  LEA.HI.X.SX32 R25, R5, R37.reuse, 0x1, P0 ;  /* 0x0000002505197211 */ /* 0x080fe200000f0eff */
[----:B------:R-:W-:Y:S01]  /*2bd0*/  IMAD R5, R43, 0x4, R8 ;  /* 0x000000042b057824 */ /* 0x000fe200078e0208 */
[----:B------:R-:W-:-:S03]  /*2be0*/  LEA.HI.X.SX32 R23, R6, R37, 0x1, P1 ;  /* 0x0000002506177211 */ /* 0x000fc600008f0eff */
[----:B------:R0:W-:Y:S01]  /*2bf0*/  STL.64 [R1+0x168], R24 ;  /* 0x0001681801007387 */ /* 0x0001e20000100a00 */
[----:B------:R-:W-:-:S03]  /*2c00*/  IMAD R6, R43, 0x4, R5 ;  /* 0x000000042b067824 */ /* 0x000fc600078e0205 */
[----:B------:R1:W-:Y:S04]  /*2c10*/  STL.64 [R1+0x160], R22 ;  /* 0x0001601601007387 */ /* 0x0003e80000100a00 */
[----:B------:R2:W-:Y:S01]  /*2c20*/  STL.64 [R1+0x158], R20 ;  /* 0x0001581401007387 */ /* 0x0005e20000100a00 */
[-C--:B0-----:R-:W-:Y:S02]  /*2c30*/  LEA R24, P0, R10, R40.reuse, 0x1 ;  /* 0x000000280a187211 */ /* 0x081fe400078008ff */
[-C--:B-1----:R-:W-:Y:S02]  /*2c40*/  LEA R22, P1, R4, R40.reuse, 0x1 ;  /* 0x0000002804167211 */ /* 0x082fe400078208ff */
[----:B------:R-:W-:Y:S02]  /*2c50*/  LEA.HI.X.SX32 R25, R10, R37, 0x1, P0 ;  /* 0x000000250a197211 */ /* 0x000fe400000f0eff */
[----:B--2---:R-:W-:-:S02]  /*2c60*/  LEA R20, P2, R11, R40, 0x1 ;  /* 0x000000280b147211 */ /* 0x004fc400078408ff */
[-C--:B------:R-:W-:Y:S01]  /*2c70*/  LEA.HI.X.SX32 R23, R4, R37.reuse, 0x1, P1 ;  /* 0x0000002504177211 */ /* 0x080fe200008f0eff */
[----:B------:R-:W-:Y:S01]  /*2c80*/  IMAD R4, R43, 0x4, R6 ;  /* 0x000000042b047824 */ /* 0x000fe200078e0206 */
[----:B------:R-:W-:Y:S01]  /*2c90*/  LEA.HI.X.SX32 R21, R11, R37, 0x1, P2 ;  /* 0x000000250b157211 */ /* 0x000fe200010f0eff */
[----:B------:R0:W-:Y:S03]  /*2ca0*/  STL.64 [R1+0x150], R24 ;  /* 0x0001501801007387 */ /* 0x0001e60000100a00 */
[----:B------:R-:W-:Y:S01]  /*2cb0*/  LEA R9, R43, R4, 0x2 ;  /* 0x000000042b097211 */ /* 0x000fe200078e10ff */
[----:B------:R1:W-:Y:S04]  /*2cc0*/  STL.64 [R1+0x148], R22 ;  /* 0x0001481601007387 */ /* 0x0003e80000100a00 */
[----:B------:R2:W-:Y:S01]  /*2cd0*/  STL.64 [R1+0x140], R20 ;  /* 0x0001401401007387 */ /* 0x0005e20000100a00 */
[----:B0-----:R-:W-:-:S02]  /*2ce0*/  LEA R24, P0, R7, R40, 0x1 ;  /* 0x0000002807187211 */ /* 0x001fc400078008ff */
[CC--:B-1----:R-:W-:Y:S02]  /*2cf0*/  LEA R22, P1, R8.reuse, R40.reuse, 0x1 ;  /* 0x0000002808167211 */ /* 0x0c2fe400078208ff */
[-C--:B------:R-:W-:Y:S02]  /*2d00*/  LEA.HI.X.SX32 R25, R7, R37.reuse, 0x1, P0 ;  /* 0x0000002507197211 */ /* 0x080fe400000f0eff */
[CC--:B--2---:R-:W-:Y:S02]  /*2d10*/  LEA R20, P2, R5.reuse, R40.reuse, 0x1 ;  /* 0x0000002805147211 */ /* 0x0c4fe400078408ff */
[-C--:B------:R-:W-:Y:S01]  /*2d20*/  LEA.HI.X.SX32 R23, R8, R37.reuse, 0x1, P1 ;  /* 0x0000002508177211 */ /* 0x080fe200008f0eff */
[----:B------:R0:W-:Y:S01]  /*2d30*/  STL.64 [R1+0x138], R24 ;  /* 0x0001381801007387 */ /* 0x0001e20000100a00 */
[----:B------:R-:W-:Y:S01]  /*2d40*/  LEA.HI.X.SX32 R21, R5, R37, 0x1, P2 ;  /* 0x0000002505157211 */ /* 0x000fe200010f0eff */
[----:B------:R-:W-:Y:S01]  /*2d50*/  IMAD R5, R43, 0x4, R9 ;  /* 0x000000042b057824 */ /* 0x000fe200078e0209 */
[----:B------:R-:W-:Y:S01]  /*2d60*/  LEA.HI R8, R76, 0x20, RZ, 0x1e ;  /* 0x000000204c087811 */ /* 0x000fe200078ff0ff */
[----:B------:R1:W-:Y:S01]  /*2d70*/  STL.64 [R1+0x130], R22 ;  /* 0x0001301601007387 */ /* 0x0003e20000100a00 */
[C---:B------:R-:W-:Y:S01]  /*2d80*/  LOP3.LUT R7, R0.reuse, 0x30, RZ, 0x3c, !PT ;  /* 0x0000003000077812 */ /* 0x040fe200078e3cff */
[----:B------:R-:W-:Y:S01]  /*2d90*/  CS2R R42, SRZ ;  /* 0x00000000002a7805 */ /* 0x000fe2000001ff00 */
[----:B------:R-:W-:Y:S01]  /*2da0*/  LEA R10, P3, R5, R40, 0x1 ;  /* 0x00000028050a7211 */ /* 0x000fe200078608ff */
[----:B------:R2:W-:Y:S01]  /*2db0*/  STL.64 [R1+0x128], R20 ;  /* 0x0001281401007387 */ /* 0x0005e20000100a00 */
[----:B------:R-:W-:-:S02]  /*2dc0*/  LOP3.LUT R7, R0, 0x60, RZ, 0x3c, !PT ;  /* 0x0000006000077812 */ /* 0x000fc400078e3cff */
[----:B------:R-:W-:Y:S02]  /*2dd0*/  LEA.HI.X.SX32 R11, R5, R37, 0x1, P3 ;  /* 0x00000025050b7211 */ /* 0x000fe400018f0eff */
[-C--:B0-----:R-:W-:Y:S02]  /*2de0*/  LEA R24, P0, R6, R40.reuse, 0x1 ;  /* 0x0000002806187211 */ /* 0x081fe400078008ff */
[----:B------:R-:W-:Y:S02]  /*2df0*/  LEA.HI R5, R76, R19, RZ, 0x1e ;  /* 0x000000134c057211 */ /* 0x000fe400078ff0ff */
[-C--:B-1----:R-:W-:Y:S02]  /*2e00*/  LEA R22, P1, R4, R40.reuse, 0x1 ;  /* 0x0000002804167211 */ /* 0x082fe400078208ff */
[----:B------:R-:W-:Y:S02]  /*2e10*/  LEA.HI.X.SX32 R25, R6, R37, 0x1, P0 ;  /* 0x0000002506197211 */ /* 0x000fe400000f0eff */
[----:B--2---:R-:W-:-:S02]  /*2e20*/  LEA R20, P2, R9, R40, 0x1 ;  /* 0x0000002809147211 */ /* 0x004fc400078408ff */
[-C--:B------:R-:W-:Y:S01]  /*2e30*/  LEA.HI.X.SX32 R23, R4, R37.reuse, 0x1, P1 ;  /* 0x0000002504177211 */ /* 0x080fe200008f0eff */
[----:B------:R-:W-:Y:S01]  /*2e40*/  STL.64 [R1+0x120], R24 ;  /* 0x0001201801007387 */ /* 0x000fe20000100a00 */
[----:B------:R-:W-:Y:S01]  /*2e50*/  LEA.HI.X.SX32 R21, R9, R37, 0x1, P2 ;  /* 0x0000002509157211 */ /* 0x000fe200010f0eff */
[----:B------:R-:W-:Y:S01]  /*2e60*/  IMAD.MOV.U32 R4, RZ, RZ, c[0x0][0x1a4] ;  /* 0x00006900ff047624 */ /* 0x000fe200078e00ff */
[----:B------:R-:W-:Y:S01]  /*2e70*/  LOP3.LUT R5, R0, 0x10, RZ, 0x3c, !PT ;  /* 0x0000001000057812 */ /* 0x000fe200078e3cff */
[----:B------:R-:W-:Y:S01]  /*2e80*/  STL.64 [R1+0x118], R22 ;  /* 0x0001181601007387 */ /* 0x000fe20000100a00 */
[----:B------:R-:W-:Y:S01]  /*2e90*/  LEA.HI R6, R76, 0x30, RZ, 0x1e ;  /* 0x000000304c067811 */ /* 0x000fe200078ff0ff */
[----:B------:R-:W-:Y:S01]  /*2ea0*/  IMAD R250, R4, 0x44, RZ ;  /* 0x0000004404fa7824 */ /* 0x000fe200078e02ff */
[C---:B------:R-:W-:Y:S01]  /*2eb0*/  LOP3.LUT R5, R0.reuse, 0x40, RZ, 0x3c, !PT ;  /* 0x0000004000057812 */ /* 0x040fe200078e3cff */
[----:B------:R-:W-:Y:S01]  /*2ec0*/  STL.64 [R1+0x110], R20 ;  /* 0x0001101401007387 */ /* 0x000fe20000100a00 */
[----:B------:R-:W-:Y:S01]  /*2ed0*/  LOP3.LUT R5, R0, 0x70, RZ, 0x3c, !PT ;  /* 0x0000007000057812 */ /* 0x000fe200078e3cff */
[C---:B------:R-:W-:Y:S01]  /*2ee0*/  IMAD.IADD R5, R19.reuse, 0x1, R242 ;  /* 0x0000000113057824 */ /* 0x040fe200078e02f2 */
[C---:B------:R-:W-:Y:S01]  /*2ef0*/  IADD3 R5, R19.reuse, R244, RZ ;  /* 0x000000f413057210 */ /* 0x040fe20007ffe0ff */
[----:B------:R0:W-:Y:S01]  /*2f00*/  STL.64 [R1+0x108], R10 ;  /* 0x0001080a01007387 */ /* 0x0001e20000100a00 */
[C---:B------:R-:W-:Y:S01]  /*2f10*/  IMAD.IADD R5, R19.reuse, 0x1, R246 ;  /* 0x0000000113057824 */ /* 0x040fe200078e02f6 */
[----:B------:R-:W-:Y:S01]  /*2f20*/  IADD3 R250, P2, R250, R26, RZ ;  /* 0x0000001afafa7210 */ /* 0x000fe20007f5e0ff */
[C---:B------:R-:W-:Y:S01]  /*2f30*/  IMAD.IADD R7, R19.reuse, 0x1, R6 ;  /* 0x0000000113077824 */ /* 0x040fe200078e0206 */
[----:B------:R-:W-:Y:S01]  /*2f40*/  SHF.L.U32 R245, R8, 0x5, RZ ;  /* 0x0000000508f57819 */ /* 0x000fe200000006ff */
[----:B------:R-:W-:Y:S01]  /*2f50*/  IMAD.SHL.U32 R243, R6, 0x20, RZ ;  /* 0x0000002006f37824 */ /* 0x000fe200078e00ff */
[----:B------:R-:W-:Y:S01]  /*2f60*/  LOP3.LUT R9, R0, 0x20, RZ, 0x3c, !PT ;  /* 0x0000002000097812 */ /* 0x000fe200078e3cff */
[----:B------:R-:W-:Y:S01]  /*2f70*/  IMAD.SHL.U32 R244, R244, 0x20, RZ ;  /* 0x00000020f4f47824 */ /* 0x000fe200078e00ff */
[----:B------:R-:W-:Y:S01]  /*2f80*/  LOP3.LUT R9, R0, 0x50, RZ, 0x3c, !PT ;  /* 0x0000005000097812 */ /* 0x000fe200078e3cff */
[C---:B------:R-:W-:Y:S01]  /*2f90*/  IMAD.IADD R5, R19.reuse, 0x1, R248 ;  /* 0x0000000113057824 */ /* 0x040fe200078e02f8 */
[----:B------:R-:W-:Y:S01]  /*2fa0*/  SHF.L.U32 R248, R248, 0x5, RZ ;  /* 0x00000005f8f87819 */ /* 0x000fe200000006ff */
[C---:B------:R-:W-:Y:S01]  /*2fb0*/  IMAD.IADD R6, R19.reuse, 0x1, R8 ;  /* 0x0000000113067824 */ /* 0x040fe200078e0208 */
[----:B0-----:R-:W-:Y:S01]  /*2fc0*/  LEA.HI R10, R76, 0x10, RZ, 0x1e ;  /* 0x000000104c0a7811 */ /* 0x001fe200078ff0ff */
[C---:B------:R-:W-:Y:S01]  /*2fd0*/  IMAD R5, R4.reuse, 0x22, RZ ;  /* 0x0000002204057824 */ /* 0x040fe200078e02ff */
[----:B------:R-:W-:Y:S01]  /*2fe0*/  SHF.L.U32 R140, R4, 0x3, RZ ;  /* 0x00000003048c7819 */ /* 0x000fe200000006ff */
[----:B------:R-:W-:Y:S01]  /*2ff0*/  IMAD.SHL.U32 R37, R76, 0x8, RZ ;  /* 0x000000084c257824 */ /* 0x000fe200078e00ff */
[----:B------:R-:W-:Y:S01]  /*3000*/  IADD3 R6, R19, R10, RZ ;  /* 0x0000000a13067210 */ /* 0x000fe20007ffe0ff */
[----:B------:R-:W-:Y:S01]  /*3010*/  IMAD.SHL.U32 R247, R10, 0x20, RZ ;  /* 0x000000200af77824 */ /* 0x000fe200078e00ff */
[----:B------:R-:W-:Y:S01]  /*3020*/  LEA.HI.X.SX32 R251, R5, R27, 0x1, P2 ;  /* 0x0000001b05fb7211 */ /* 0x000fe200010f0eff */
[----:B------:R-:W-:Y:S01]  /*3030*/  IMAD.SHL.U32 R246, R246, 0x20, RZ ;  /* 0x00000020f6f67824 */ /* 0x000fe200078e00ff */
[----:B------:R-:W-:Y:S01]  /*3040*/  IADD3 R143, R37, R249, RZ ;  /* 0x000000f9258f7210 */ /* 0x000fe20007ffe0ff */
[C---:B------:R-:W-:Y:S01]  /*3050*/  IMAD.IADD R19, R249.reuse, 0x1, R247 ;  /* 0x00000001f9137824 */ /* 0x040fe200078e02f7 */
[----:B------:R-:W-:Y:S01]  /*3060*/  SHF.L.U32 R242, R242, 0x5, RZ ;  /* 0x00000005f2f27819 */ /* 0x000fe200000006ff */
[----:B------:R-:W-:Y:S01]  /*3070*/  IMAD R68, R4, 0x42, RZ ;  /* 0x0000004204447824 */ /* 0x000fe200078e02ff */
[C---:B------:R-:W-:Y:S01]  /*3080*/  IADD3 R143, R249.reuse, R246, RZ ;  /* 0x000000f6f98f7210 */ /* 0x040fe20007ffe0ff */
[----:B------:R-:W-:Y:S01]  /*3090*/  IMAD.IADD R19, R249, 0x1, R244 ;  /* 0x00000001f9137824 */ /* 0x000fe200078e02f4 */
[----:B------:R-:W-:Y:S01]  /*30a0*/  LOP3.LUT R19, R30, 0x10, R142, 0x78, !PT ;  /* 0x000000101e137812 */ /* 0x000fe200078e788e */
[C---:B------:R-:W-:Y:S01]  /*30b0*/  IMAD R70, R4.reuse, 0x11, RZ ;  /* 0x0000001104467824 */ /* 0x040fe200078e02ff */
[-C--:B------:R-:W-:Y:S01]  /*30c0*/  IADD3 R142, P4, R5, R26.reuse, RZ ;  /* 0x0000001a058e7210 */ /* 0x080fe20007f9e0ff */
[----:B------:R-:W-:Y:S01]  /*30d0*/  IMAD R7, R4, 0x24, RZ ;  /* 0x0000002404077824 */ /* 0x000fe200078e02ff */
[-C--:B------:R-:W-:Y:S01]  /*30e0*/  IADD3 R144, P1, R68, R26.reuse, RZ ;  /* 0x0000001a44907210 */ /* 0x080fe20007f3e0ff */
[----:B------:R-:W-:Y:S01]  /*30f0*/  IMAD R69, R4, 0x21, RZ ;  /* 0x0000002104457824 */ /* 0x000fe200078e02ff */
[-C--:B------:R-:W-:Y:S01]  /*3100*/  LEA.HI.X.SX32 R143, R70, R27.reuse, 0x1, P4 ;  /* 0x0000001b468f7211 */ /* 0x080fe200020f0eff */
[C---:B------:R-:W-:Y:S01]  /*3110*/  IMAD R6, R4.reuse, 0x12, RZ ;  /* 0x0000001204067824 */ /* 0x040fe200078e02ff */
[-C--:B------:R-:W-:Y:S01]  /*3120*/  IADD3 R68, P2, R7, R26.reuse, RZ ;  /* 0x0000001a07447210 */ /* 0x080fe20007f5e0ff */
[C---:B------:R-:W-:Y:S01]  /*3130*/  IMAD R74, R4.reuse, 0x9, RZ ;  /* 0x00000009044a7824 */ /* 0x040fe200078e02ff */
[-C--:B------:R-:W-:Y:S01]  /*3140*/  LEA.HI.X.SX32 R145, R69, R27.reuse, 0x1, P1 ;  /* 0x0000001b45917211 */ /* 0x080fe200008f0eff */
[----:B------:R-:W-:Y:S01]  /*3150*/  IMAD R8, R4, 0x26, RZ ;  /* 0x0000002604087824 */ /* 0x000fe200078e02ff */
[----:B------:R-:W-:Y:S01]  /*3160*/  LEA.HI.X.SX32 R69, R6, R27, 0x1, P2 ;  /* 0x0000001b06457211 */ /* 0x000fe200010f0eff */
[----:B------:R0:W-:Y:S01]  /*3170*/  STL.64 [R1+0x80], R142 ;  /* 0x0000808e01007387 */ /* 0x0001e20000100a00 */
[C---:B------:R-:W-:Y:S01]  /*3180*/  IMAD R232, R4.reuse, 0x4e, RZ ;  /* 0x0000004e04e87824 */ /* 0x040fe200078e02ff */
[----:B------:R-:W-:Y:S01]  /*3190*/  LOP3.LUT R5, R19, 0x20, RZ, 0x3c, !PT ;  /* 0x0000002013057812 */ /* 0x000fe200078e3cff */
[C---:B------:R-:W-:Y:S01]  /*31a0*/  IMAD R240, R4.reuse, 0x46, RZ ;  /* 0x0000004604f07824 */ /* 0x040fe200078e02ff */
[----:B------:R-:W-:Y:S01]  /*31b0*/  STL.64 [R1], R144 ;  /* 0x0000009001007387 */ /* 0x000fe20000100a00 */
[C---:B------:R-:W-:Y:S01]  /*31c0*/  IMAD R81, R4.reuse, 0x13, RZ ;  /* 0x0000001304517824 */ /* 0x040fe200078e02ff */
[----:B------:R-:W-:Y:S01]  /*31d0*/  IADD3 R252, R249, R243, RZ ;  /* 0x000000f3f9fc7210 */ /* 0x000fe20007ffe0ff */
[C---:B------:R-:W-:Y:S01]  /*31e0*/  IMAD R238, R4.reuse, 0x48, RZ ;  /* 0x0000004804ee7824 */ /* 0x040fe200078e02ff */
[----:B------:R1:W-:Y:S01]  /*31f0*/  STL.64 [R1+0x78], R68 ;  /* 0x0000784401007387 */ /* 0x0003e20000100a00 */
[----:B------:R-:W-:Y:S01]  /*3200*/  IMAD R82, R4, 0x27, RZ ;  /* 0x0000002704527824 */ /* 0x000fe200078e02ff */
[-C--:B------:R-:W-:Y:S01]  /*3210*/  IADD3 R240, P3, R240, R26.reuse, RZ ;  /* 0x0000001af0f07210 */ /* 0x080fe20007f7e0ff */
[----:B------:R-:W-:Y:S01]  /*3220*/  IMAD R9, R4, 0xa, RZ ;  /* 0x0000000a04097824 */ /* 0x000fe200078e02ff */
[-C--:B0-----:R-:W-:Y:S01]  /*3230*/  IADD3 R142, P4, R6, R26.reuse, RZ ;  /* 0x0000001a068e7210 */ /* 0x081fe20007f9e0ff */
[----:B------:R-:W-:Y:S01]  /*3240*/  IMAD R11, R4, 0x28, RZ ;  /* 0x00000028040b7824 */ /* 0x000fe200078e02ff */
[-C--:B------:R-:W-:Y:S01]  /*3250*/  IADD3 R238, P0, R238, R26.reuse, RZ ;  /* 0x0000001aeeee7210 */ /* 0x080fe20007f1e0ff */
[----:B------:R-:W-:Y:S01]  /*3260*/  IMAD R71, R4, 0x23, RZ ;  /* 0x0000002304477824 */ /* 0x000fe200078e02ff */
[-C--:B------:R-:W-:Y:S01]  /*3270*/  LEA.HI.X.SX32 R143, R74, R27.reuse, 0x1, P4 ;  /* 0x0000001b4a8f7211 */ /* 0x080fe200020f0eff */
[----:B------:R-:W-:Y:S01]  /*3280*/  IMAD R83, R4, 0x5, RZ ;  /* 0x0000000504537824 */ /* 0x000fe200078e02ff */
[-C--:B------:R-:W-:Y:S01]  /*3290*/  IADD3 R232, P4, R232, R26.reuse, RZ ;  /* 0x0000001ae8e87210 */ /* 0x080fe20007f9e0ff */
[----:B------:R-:W-:Y:S01]  /*32a0*/  IMAD R234, R4, 0x4c, RZ ;  /* 0x0000004c04ea7824 */ /* 0x000fe200078e02ff */
[-C--:B-1----:R-:W-:Y:S01]  /*32b0*/  IADD3 R68, P2, R8, R26.reuse, RZ ;  /* 0x0000001a08447210 */ /* 0x082fe20007f5e0ff */
[----:B------:R-:W-:Y:S01]  /*32c0*/  IMAD R10, R4, 0x14, RZ ;  /* 0x00000014040a7824 */ /* 0x000fe200078e02ff */
[-C--:B------:R-:W-:Y:S01]  /*32d0*/  LEA.HI.X.SX32 R233, R82, R27.reuse, 0x1, P4 ;  /* 0x0000001b52e97211 */ /* 0x080fe200020f0eff */
[C---:B------:R-:W-:Y:S01]  /*32e0*/  IMAD R24, R4.reuse, 0x2a, RZ ;  /* 0x0000002a04187824 */ /* 0x040fe200078e02ff */
[-C--:B------:R-:W-:Y:S01]  /*32f0*/  LEA.HI.X.SX32 R69, R81, R27.reuse, 0x1, P2 ;  /* 0x0000001b51457211 */ /* 0x080fe200010f0eff */
[----:B------:R-:W-:Y:S01]  /*3300*/  STL.64 [R1+0xc0], R142 ;  /* 0x0000c08e01007387 */ /* 0x000fe20000100a00 */
[-C--:B------:R-:W-:Y:S01]  /*3310*/  IADD3 R70, P2, R9, R26.reuse, RZ ;  /* 0x0000001a09467210 */ /* 0x080fe20007f5e0ff */
[C---:B------:R-:W-:Y:S01]  /*3320*/  IMAD R85, R4.reuse, 0x15, RZ ;  /* 0x0000001504557824 */ /* 0x040fe200078e02ff */
[-C--:B------:R-:W-:Y:S01]  /*3330*/  IADD3 R6, P4, R11, R26.reuse, RZ ;  /* 0x0000001a0b067210 */ /* 0x080fe20007f9e0ff */
[----:B------:R0:W-:Y:S01]  /*3340*/  STL.64 [R1+0x70], R68 ;  /* 0x0000704401007387 */ /* 0x0001e20000100a00 */
[-C--:B------:R-:W-:Y:S01]  /*3350*/  LEA.HI.X.SX32 R241, R71, R27.reuse, 0x1, P3 ;  /* 0x0000001b47f17211 */ /* 0x080fe200018f0eff */
[C---:B------:R-:W-:Y:S01]  /*3360*/  IMAD R226, R4.reuse, 0x54, RZ ;  /* 0x0000005404e27824 */ /* 0x040fe200078e02ff */
[-C--:B------:R-:W-:Y:S01]  /*3370*/  LEA.HI.X.SX32 R239, R7, R27.reuse, 0x1, P0 ;  /* 0x0000001b07ef7211 */ /* 0x080fe200000f0eff */
[C---:B------:R-:W-:Y:S01]  /*3380*/  IMAD R28, R4.reuse, 0x2c, RZ ;  /* 0x0000002c041c7824 */ /* 0x040fe200078e02ff */
[-C--:B------:R-:W-:Y:S01]  /*3390*/  LEA.HI.X.SX32 R71, R83, R27.reuse, 0x1, P2 ;  /* 0x0000001b53477211 */ /* 0x080fe200010f0eff */
[----:B------:R-:W-:Y:S01]  /*33a0*/  IMAD R25, R4, 0x16, RZ ;  /* 0x0000001604197824 */ /* 0x000fe200078e02ff */
[-C--:B------:R-:W-:Y:S01]  /*33b0*/  IADD3 R234, P3, R234, R26.reuse, RZ ;  /* 0x0000001aeaea7210 */ /* 0x080fe20007f7e0ff */
[----:B------:R-:W-:Y:S01]  /*33c0*/  IMAD R29, R4, 0x2e, RZ ;  /* 0x0000002e041d7824 */ /* 0x000fe200078e02ff */
[-C--:B------:R-:W-:Y:S01]  /*33d0*/  LEA.HI.X.SX32 R7, R10, R27.reuse, 0x1, P4 ;  /* 0x0000001b0a077211 */ /* 0x080fe200020f0eff */
[----:B------:R-:W-:Y:S01]  /*33e0*/  STL.64 [R1+0xe0], R70 ;  /* 0x0000e04601007387 */ /* 0x000fe20000100a00 */
[-C--:B------:R-:W-:Y:S01]  /*33f0*/  LEA.HI.X.SX32 R235, R8, R27.reuse, 0x1, P3 ;  /* 0x0000001b08eb7211 */ /* 0x080fe200018f0eff */
[----:B------:R-:W-:Y:S01]  /*3400*/  IMAD R87, R4, 0xb, RZ ;  /* 0x0000000b04577824 */ /* 0x000fe200078e02ff */
[-C--:B0-----:R-:W-:Y:S01]  /*3410*/  IADD3 R68, P3, R10, R26.reuse, RZ ;  /* 0x0000001a0a447210 */ /* 0x081fe20007f7e0ff */
[----:B------:R0:W-:Y:S01]  /*3420*/  STL.64 [R1+0x68], R6 ;  /* 0x0000680601007387 */ /* 0x0001e20000100a00 */
[-C--:B------:R-:W-:Y:S01]  /*3430*/  IADD3 R226, P2, R226, R26.reuse, RZ ;  /* 0x0000001ae2e27210 */ /* 0x080fe20007f5e0ff */
[C---:B------:R-:W-:Y:S01]  /*3440*/  IMAD R89, R4.reuse, 0x17, RZ ;  /* 0x0000001704597824 */ /* 0x040fe200078e02ff */
[-C--:B------:R-:W-:Y:S01]  /*3450*/  LEA.HI.X.SX32 R69, R9, R27.reuse, 0x1, P3 ;  /* 0x0000001b09457211 */ /* 0x080fe200018f0eff */
[----:B------:R-:W-:Y:S01]  /*3460*/  IMAD R224, R4, 0x56, RZ ;  /* 0x0000005604e07824 */ /* 0x000fe200078e02ff */
[-C--:B------:R-:W-:Y:S01]  /*3470*/  LEA.HI.X.SX32 R227, R24, R27.reuse, 0x1, P2 ;  /* 0x0000001b18e37211 */ /* 0x080fe200010f0eff */
[----:B------:R-:W-:Y:S01]  /*3480*/  IMAD R31, R4, 0x6, RZ ;  /* 0x00000006041f7824 */ /* 0x000fe200078e02ff */
[----:B------:R-:W-:Y:S01]  /*3490*/  LOP3.LUT R5, R14, 0x40, RZ, 0x3c, !PT ;  /* 0x000000400e057812 */ /* 0x000fe200078e3cff */
[----:B------:R-:W-:Y:S01]  /*34a0*/  STL.64 [R1+0xb8], R68 ;  /* 0x0000b84401007387 */ /* 0x000fe20000100a00 */
[----:B------:R-:W-:Y:S01]  /*34b0*/  IMAD R86, R4, 0x2b, RZ ;  /* 0x0000002b04567824 */ /* 0x000fe200078e02ff */
[-C--:B------:R-:W-:Y:S01]  /*34c0*/  IADD3 R224, P3, R224, R26.reuse, RZ ;  /* 0x0000001ae0e07210 */ /* 0x080fe20007f7e0ff */
[----:B------:R-:W-:Y:S01]  /*34d0*/  IMAD R218, R4, 0x5c, RZ ;  /* 0x0000005c04da7824 */ /* 0x000fe200078e02ff */
[-C--:B0-----:R-:W-:Y:S01]  /*34e0*/  IADD3 R6, P4, R24, R26.reuse, RZ ;  /* 0x0000001a18067210 */ /* 0x081fe20007f9e0ff */
[----:B------:R-:W-:Y:S01]  /*34f0*/  IMAD R91, R4, 0x3, RZ ;  /* 0x00000003045b7824 */ /* 0x000fe200078e02ff */
[-C--:B------:R-:W-:Y:S01]  /*3500*/  LEA.HI.X.SX32 R225, R86, R27.reuse, 0x1, P3 ;  /* 0x0000001b56e17211 */ /* 0x080fe200018f0eff */
[C---:B------:R-:W-:Y:S01]  /*3510*/  IMAD R230, R4.reuse, 0x50, RZ ;  /* 0x0000005004e67824 */ /* 0x040fe200078e02ff */
[-C--:B------:R-:W-:Y:S01]  /*3520*/  LEA.HI.X.SX32 R7, R85, R27.reuse, 0x1, P4 ;  /* 0x0000001b55077211 */ /* 0x080fe200020f0eff */
[C---:B------:R-:W-:Y:S01]  /*3530*/  IMAD R32, R4.reuse, 0xc, RZ ;  /* 0x0000000c04207824 */ /* 0x040fe200078e02ff */
[-C--:B------:R-:W-:Y:S01]  /*3540*/  IADD3 R8, P4, R25, R26.reuse, RZ ;  /* 0x0000001a19087210 */ /* 0x080fe20007f9e0ff */
[----:B------:R-:W-:Y:S01]  /*3550*/  IMAD R34, R4, 0x30, RZ ;  /* 0x0000003004227824 */ /* 0x000fe200078e02ff */
[-C--:B------:R-:W-:Y:S01]  /*3560*/  IADD3 R218, P3, R218, R26.reuse, RZ ;  /* 0x0000001adada7210 */ /* 0x080fe20007f7e0ff */
[----:B------:R0:W-:Y:S01]  /*3570*/  STL.64 [R1+0x60], R6 ;  /* 0x0000600601007387 */ /* 0x0001e20000100a00 */
[-C--:B------:R-:W-:Y:S01]  /*3580*/  LEA.HI.X.SX32 R9, R87, R27.reuse, 0x1, P4 ;  /* 0x0000001b57097211 */ /* 0x080fe200020f0eff */
[----:B------:R-:W-:Y:S01]  /*3590*/  IMAD R214, R4, 0x5e, RZ ;  /* 0x0000005e04d67824 */ /* 0x000fe200078e02ff */
[-C--:B------:R-:W-:Y:S01]  /*35a0*/  IADD3 R230, P0, R230, R26.reuse, RZ ;  /* 0x0000001ae6e67210 */ /* 0x080fe20007f1e0ff */
[C---:B------:R-:W-:Y:S01]  /*35b0*/  IMAD R33, R4.reuse, 0x18, RZ ;  /* 0x0000001804217824 */ /* 0x040fe200078e02ff */
[-C--:B------:R-:W-:Y:S01]  /*35c0*/  LEA.HI.X.SX32 R219, R29, R27.reuse, 0x1, P3 ;  /* 0x0000001b1ddb7211 */ /* 0x080fe200018f0eff */
[----:B------:R-:W-:Y:S01]  /*35d0*/  IMAD R90, R4, 0x2f, RZ ;  /* 0x0000002f045a7824 */ /* 0x000fe200078e02ff */
[-C--:B------:R-:W-:Y:S01]  /*35e0*/  IADD3 R10, P3, R32, R26.reuse, RZ ;  /* 0x0000001a200a7210 */ /* 0x080fe20007f7e0ff */
[C---:B------:R-:W-:Y:S01]  /*35f0*/  IMAD R35, R4.reuse, 0x32, RZ ;  /* 0x0000003204237824 */ /* 0x040fe200078e02ff */
[-C--:B------:R-:W-:Y:S01]  /*3600*/  LEA.HI.X.SX32 R231, R11, R27.reuse, 0x1, P0 ;  /* 0x0000001b0be77211 */ /* 0x080fe200000f0eff */
[C---:B------:R-:W-:Y:S01]  /*3610*/  IMAD R93, R4.reuse, 0x19, RZ ;  /* 0x00000019045d7824 */ /* 0x040fe200078e02ff */
[-C--:B------:R-:W-:Y:S01]  /*3620*/  LEA.HI.X.SX32 R11, R31, R27.reuse, 0x1, P3 ;  /* 0x0000001b1f0b7211 */ /* 0x080fe200018f0eff */
[----:B------:R-:W-:Y:S01]  /*3630*/  IMAD R204, R4, 0x64, RZ ;  /* 0x0000006404cc7824 */ /* 0x000fe200078e02ff */
[-C--:B0-----:R-:W-:Y:S01]  /*3640*/  IADD3 R6, P2, R28, R26.reuse, RZ ;  /* 0x0000001a1c067210 */ /* 0x081fe20007f5e0ff */
[----:B------:R-:W-:Y:S01]  /*3650*/  IMAD R38, R4, 0x34, RZ ;  /* 0x0000003404267824 */ /* 0x000fe200078e02ff */
[-C--:B------:R-:W-:Y:S01]  /*3660*/  IADD3 R214, P4, R214, R26.reuse, RZ ;  /* 0x0000001ad6d67210 */ /* 0x080fe20007f9e0ff */
[C---:B------:R-:W-:Y:S01]  /*3670*/  IMAD R36, R4.reuse, 0x1a, RZ ;  /* 0x0000001a04247824 */ /* 0x040fe200078e02ff */
[-C--:B------:R-:W-:Y:S01]  /*3680*/  LEA.HI.X.SX32 R7, R25, R27.reuse, 0x1, P2 ;  /* 0x0000001b19077211 */ /* 0x080fe200010f0eff */
[----:B------:R-:W-:Y:S01]  /*3690*/  IMAD R39, R4, 0x36, RZ ;  /* 0x0000003604277824 */ /* 0x000fe200078e02ff */
[-C--:B------:R-:W-:Y:S01]  /*36a0*/  LEA.HI.X.SX32 R215, R90, R27.reuse, 0x1, P4 ;  /* 0x0000001b5ad77211 */ /* 0x080fe200020f0eff */
[----:B------:R-:W-:Y:S01]  /*36b0*/  IMAD R95, R4, 0xd, RZ ;  /* 0x0000000d045f7824 */ /* 0x000fe200078e02ff */
[-C--:B------:R-:W-:Y:S01]  /*36c0*/  IADD3 R204, P3, R204, R26.reuse, RZ ;  /* 0x0000001acccc7210 */ /* 0x080fe20007f7e0ff */
[----:B------:R0:W-:Y:S01]  /*36d0*/  STL.64 [R1+0x58], R6 ;  /* 0x0000580601007387 */ /* 0x0001e20000100a00 */
[C---:B------:R-:W-:Y:S01]  /*36e0*/  IMAD R98, R4.reuse, 0x1b, RZ ;  /* 0x0000001b04627824 */ /* 0x040fe200078e02ff */
[----:B------:R-:W-:Y:S01]  /*36f0*/  MOV R22, 0xff800000 ;  /* 0xff80000000167802 */ /* 0x000fe20000000f00 */
[C---:B------:R-:W-:Y:S01]  /*3700*/  IMAD R182, R4.reuse, 0x6e, RZ ;  /* 0x0000006e04b67824 */ /* 0x040fe200078e02ff */
[----:B------:R1:W-:Y:S01]  /*3710*/  STL.64 [R1+0xb0], R8 ;  /* 0x0000b00801007387 */ /* 0x0003e20000100a00 */
[-C--:B------:R-:W-:Y:S01]  /*3720*/  LEA.HI.X.SX32 R205, R35, R27.reuse, 0x1, P3 ;  /* 0x0000001b23cd7211 */ /* 0x080fe200018f0eff */
[C---:B------:R-:W-:Y:S01]  /*3730*/  IMAD R200, R4.reuse, 0x66, RZ ;  /* 0x0000006604c87824 */ /* 0x040fe200078e02ff */
[----:B------:R-:W-:Y:S01]  /*3740*/  MOV R23, 0x3f800000 ;  /* 0x3f80000000177802 */ /* 0x000fe20000000f00 */
[C---:B------:R-:W-:Y:S01]  /*3750*/  IMAD R99, R4.reuse, 0x37, RZ ;  /* 0x0000003704637824 */ /* 0x040fe200078e02ff */
[----:B------:R-:W-:Y:S01]  /*3760*/  CS2R R40, SRZ ;  /* 0x0000000000287805 */ /* 0x000fe2000001ff00 */
[C---:B------:R-:W-:Y:S01]  /*3770*/  IMAD R56, R4.reuse, 0xe, RZ ;  /* 0x0000000e04387824 */ /* 0x040fe200078e02ff */
[----:B------:R-:W-:Y:S01]  /*3780*/  CS2R R68, SRZ ;  /* 0x0000000000447805 */ /* 0x000fe2000001ff00 */
[-C--:B0-----:R-:W-:Y:S01]  /*3790*/  IADD3 R6, P2, R29, R26.reuse, RZ ;  /* 0x0000001a1d067210 */ /* 0x081fe20007f5e0ff */
[C---:B------:R-:W-:Y:S01]  /*37a0*/  IMAD R58, R4.reuse, 0x38, RZ ;  /* 0x00000038043a7824 */ /* 0x040fe200078e02ff */
[----:B------:R-:W-:Y:S01]  /*37b0*/  CS2R R70, SRZ ;  /* 0x0000000000467805 */ /* 0x000fe2000001ff00 */
[C---:B------:R-:W-:Y:S01]  /*37c0*/  IMAD R236, R4.reuse, 0x4a, RZ ;  /* 0x0000004a04ec7824 */ /* 0x040fe200078e02ff */
[-C--:B------:R-:W-:Y:S01]  /*37d0*/  LEA.HI.X.SX32 R7, R89, R27.reuse, 0x1, P2 ;  /* 0x0000001b59077211 */ /* 0x080fe200010f0eff */
[C---:B------:R-:W-:Y:S01]  /*37e0*/  IMAD R94, R4.reuse, 0x33, RZ ;  /* 0x00000033045e7824 */ /* 0x040fe200078e02ff */
[-C--:B-1----:R-:W-:Y:S01]  /*37f0*/  IADD3 R8, P4, R33, R26.reuse, RZ ;  /* 0x0000001a21087210 */ /* 0x082fe20007f9e0ff */
[----:B------:R-:W-:Y:S01]  /*3800*/  IMAD R101, R4, 0x7, RZ ;  /* 0x0000000704657824 */ /* 0x000fe200078e02ff */
[-C--:B------:R-:W-:Y:S01]  /*3810*/  IADD3 R236, P1, R236, R26.reuse, RZ ;  /* 0x0000001aecec7210 */ /* 0x080fe20007f3e0ff */
[----:B------:R0:W-:Y:S01]  /*3820*/  STL.64 [R1+0x50], R6 ;  /* 0x0000500601007387 */ /* 0x0001e20000100a00 */
[-C--:B------:R-:W-:Y:S01]  /*3830*/  LEA.HI.X.SX32 R9, R32, R27.reuse, 0x1, P4 ;  /* 0x0000001b20097211 */ /* 0x080fe200020f0eff */
[----:B------:R-:W-:Y:S01]  /*3840*/  IMAD R188, R4, 0x6c, RZ ;  /* 0x0000006c04bc7824 */ /* 0x000fe200078e02ff */
[-C--:B------:R-:W-:Y:S01]  /*3850*/  IADD3 R200, P4, R200, R26.reuse, RZ ;  /* 0x0000001ac8c87210 */ /* 0x080fe20007f9e0ff */
[----:B------:R-:W-:Y:S01]  /*3860*/  IMAD R57, R4, 0x1c, RZ ;  /* 0x0000001c04397824 */ /* 0x000fe200078e02ff */
[----:B------:R-:W-:Y:S01]  /*3870*/  LOP3.LUT R5, R16, 0x60, RZ, 0x3c, !PT ;  /* 0x0000006010057812 */ /* 0x000fe200078e3cff */
[----:B------:R-:W-:Y:S01]  /*3880*/  IMAD R75, R4, 0x25, RZ ;  /* 0x00000025044b7824 */ /* 0x000fe200078e02ff */
[-C--:B------:R-:W-:Y:S01]  /*3890*/  LEA.HI.X.SX32 R201, R94, R27.reuse, 0x1, P4 ;  /* 0x0000001b5ec97211 */ /* 0x080fe200020f0eff */
[----:B------:R-:W-:Y:S01]  /*38a0*/  IMAD R228, R4, 0x52, RZ ;  /* 0x0000005204e47824 */ /* 0x000fe200078e02ff */
[-C--:B------:R-:W-:Y:S01]  /*38b0*/  IADD3 R188, P4, R188, R26.reuse, RZ ;  /* 0x0000001abcbc7210 */ /* 0x080fe20007f9e0ff */
[C---:B------:R-:W-:Y:S01]  /*38c0*/  IMAD R59, R4.reuse, 0x3a, RZ ;  /* 0x0000003a043b7824 */ /* 0x040fe200078e02ff */
[-C--:B------:R-:W-:Y:S01]  /*38d0*/  LEA.HI.X.SX32 R237, R75, R27.reuse, 0x1, P1 ;  /* 0x0000001b4bed7211 */ /* 0x080fe200008f0eff */
[C---:B------:R-:W-:Y:S01]  /*38e0*/  IMAD R84, R4.reuse, 0x29, RZ ;  /* 0x0000002904547824 */ /* 0x040fe200078e02ff */
[-C--:B0-----:R-:W-:Y:S01]  /*38f0*/  IADD3 R6, P2, R31, R26.reuse, RZ ;  /* 0x0000001a1f067210 */ /* 0x081fe20007f5e0ff */
[----:B------:R-:W-:Y:S01]  /*3900*/  IMAD R222, R4, 0x58, RZ ;  /* 0x0000005804de7824 */ /* 0x000fe200078e02ff */
[-C--:B------:R-:W-:Y:S01]  /*3910*/  IADD3 R228, P1, R228, R26.reuse, RZ ;  /* 0x0000001ae4e47210 */ /* 0x080fe20007f3e0ff */
[C---:B------:R-:W-:Y:S01]  /*3920*/  IMAD R220, R4.reuse, 0x5a, RZ ;  /* 0x0000005a04dc7824 */ /* 0x040fe200078e02ff */
[-C--:B------:R-:W-:Y:S01]  /*3930*/  LEA.HI.X.SX32 R7, R91, R27.reuse, 0x1, P2 ;  /* 0x0000001b5b077211 */ /* 0x080fe200010f0eff */
[C---:B------:R-:W-:Y:S01]  /*3940*/  IMAD R106, R4.reuse, 0x1d, RZ ;  /* 0x0000001d046a7824 */ /* 0x040fe200078e02ff */
[-C--:B------:R-:W-:Y:S01]  /*3950*/  LEA.HI.X.SX32 R189, R39, R27.reuse, 0x1, P4 ;  /* 0x0000001b27bd7211 */ /* 0x080fe200020f0eff */
[----:B------:R-:W-:Y:S01]  /*3960*/  IMAD R100, R4, 0x74, RZ ;  /* 0x0000007404647824 */ /* 0x000fe200078e02ff */
[-C--:B------:R-:W-:Y:S01]  /*3970*/  IADD3 R222, P0, R222, R26.reuse, RZ ;  /* 0x0000001adede7210 */ /* 0x080fe20007f1e0ff */
[----:B------:R0:W-:Y:S01]  /*3980*/  STL.64 [R1+0xf0], R6 ;  /* 0x0000f00601007387 */ /* 0x0001e20000100a00 */
[----:B------:R-:W-:Y:S01]  /*3990*/  IMAD R88, R4, 0x2d, RZ ;  /* 0x0000002d04587824 */ /* 0x000fe200078e02ff */
[-C--:B------:R-:W-:Y:S01]  /*39a0*/  LEA.HI.X.SX32 R229, R84, R27.reuse, 0x1, P1 ;  /* 0x0000001b54e57211 */ /* 0x080fe200008f0eff */
[C---:B------:R-:W-:Y:S01]  /*39b0*/  IMAD R212, R4.reuse, 0x60, RZ ;  /* 0x0000006004d47824 */ /* 0x040fe200078e02ff */
[----:B------:R-:W-:Y:S01]  /*39c0*/  STL.64 [R1+0xd8], R10 ;  /* 0x0000d80a01007387 */ /* 0x000fe20000100a00 */
[----:B------:R-:W-:Y:S01]  /*39d0*/  IMAD R208, R4, 0x62, RZ ;  /* 0x0000006204d07824 */ /* 0x000fe200078e02ff */
[-C--:B------:R-:W-:Y:S01]  /*39e0*/  IADD3 R220, P1, R220, R26.reuse, RZ ;  /* 0x0000001adcdc7210 */ /* 0x080fe20007f3e0ff */
[----:B------:R-:W-:Y:S01]  /*39f0*/  IMAD R60, R4, 0x1e, RZ ;  /* 0x0000001e043c7824 */ /* 0x000fe200078e02ff */
[-C--:B------:R-:W-:Y:S01]  /*3a00*/  LEA.HI.X.SX32 R223, R28, R27.reuse, 0x1, P0 ;  /* 0x0000001b1cdf7211 */ /* 0x080fe200000f0eff */
        /* <DEDUP_REMOVED lines=8> */
[----:B------:R-:W-:Y:S01]  /*3a90*/  IMAD R129, R4, 0xf, RZ ;  /* 0x0000000f04817824 */ /* 0x000fe200078e02ff */
[-C--:B------:R-:W-:Y:S01]  /*3aa0*/  IADD3 R208, P1, R208, R26.reuse, RZ ;  /* 0x0000001ad0d07210 */ /* 0x080fe20007f3e0ff */
[----:B------:R-:W-:Y:S01]  /*3ab0*/  IMAD R97, R4, 0x35, RZ ;  /* 0x0000003504617824 */ /* 0x000fe200078e02ff */
[-C--:B------:R-:W-:Y:S01]  /*3ac0*/  LEA.HI.X.SX32 R213, R34, R27.reuse, 0x1, P0 ;  /* 0x0000001b22d57211 */ /* 0x080fe200000f0eff */
[----:B------:R0:W-:Y:S01]  /*3ad0*/  STL.64 [R1+0x48], R6 ;  /* 0x0000480601007387 */ /* 0x0001e20000100a00 */
[----:B------:R-:W-:Y:S01]  /*3ae0*/  IMAD R176, R4, 0x70, RZ ;  /* 0x0000007004b07824 */ /* 0x000fe200078e02ff */
[-C--:B------:R-:W-:Y:S01]  /*3af0*/  IADD3 R196, P0, R196, R26.reuse, RZ ;  /* 0x0000001ac4c47210 */ /* 0x080fe20007f1e0ff */
[----:B------:R-:W-:Y:S01]  /*3b00*/  IMAD R96, R4, 0x72, RZ ;  /* 0x0000007204607824 */ /* 0x000fe200078e02ff */
[----:B------:R1:W-:Y:S01]  /*3b10*/  STL.64 [R1+0xa8], R8 ;  /* 0x0000a80801007387 */ /* 0x0003e20000100a00 */
[-C--:B------:R-:W-:Y:S01]  /*3b20*/  LEA.HI.X.SX32 R209, R92, R27.reuse, 0x1, P1 ;  /* 0x0000001b5cd17211 */ /* 0x080fe200008f0eff */
[----:B------:R-:W-:Y:S01]  /*3b30*/  IMAD R102, R4, 0x76, RZ ;  /* 0x0000007604667824 */ /* 0x000fe200078e02ff */
[-C--:B------:R-:W-:Y:S01]  /*3b40*/  IADD3 R192, P1, R192, R26.reuse, RZ ;  /* 0x0000001ac0c07210 */ /* 0x080fe20007f3e0ff */
[----:B------:R-:W-:Y:S01]  /*3b50*/  IMAD R62, R4, 0x3e, RZ ;  /* 0x0000003e043e7824 */ /* 0x000fe200078e02ff */
[-C--:B------:R-:W-:Y:S01]  /*3b60*/  LEA.HI.X.SX32 R197, R38, R27.reuse, 0x1, P0 ;  /* 0x0000001b26c57211 */ /* 0x080fe200000f0eff */
[----:B------:R-:W-:Y:S01]  /*3b70*/  IMAD.SHL.U32 R63, R4, 0x2, RZ ;  /* 0x00000002043f7824 */ /* 0x000fe200078e00ff */
[-C--:B------:R-:W-:Y:S01]  /*3b80*/  IADD3 R176, P0, R176, R26.reuse, RZ ;  /* 0x0000001ab0b07210 */ /* 0x080fe20007f1e0ff */
[C---:B------:R-:W-:Y:S01]  /*3b90*/  IMAD R105, R4.reuse, 0x39, RZ ;  /* 0x0000003904697824 */ /* 0x040fe200078e02ff */
[-C--:B0-----:R-:W-:Y:S01]  /*3ba0*/  IADD3 R6, P2, R35, R26.reuse, RZ ;  /* 0x0000001a23067210 */ /* 0x081fe20007f5e0ff */
[C---:B------:R-:W-:Y:S01]  /*3bb0*/  IMAD R103, R4.reuse, 0x78, RZ ;  /* 0x0000007804677824 */ /* 0x040fe200078e02ff */
[-C--:B------:R-:W-:Y:S01]  /*3bc0*/  LEA.HI.X.SX32 R193, R97, R27.reuse, 0x1, P1 ;  /* 0x0000001b61c17211 */ /* 0x080fe200008f0eff */
[C---:B------:R-:W-:Y:S01]  /*3bd0*/  IMAD R104, R4.reuse, 0x7a, RZ ;  /* 0x0000007a04687824 */ /* 0x040fe200078e02ff */
[-C--:B------:R-:W-:Y:S01]  /*3be0*/  LEA.HI.X.SX32 R7, R93, R27.reuse, 0x1, P2 ;  /* 0x0000001b5d077211 */ /* 0x080fe200010f0eff */
[----:B------:R-:W-:Y:S01]  /*3bf0*/  IMAD R128, R4, 0x3b, RZ ;  /* 0x0000003b04807824 */ /* 0x000fe200078e02ff */
        /* <DEDUP_REMOVED lines=8> */
[-C--:B------:R-:W-:Y:S01]  /*3c80*/  LEA.HI.X.SX32 R177, R58, R27.reuse, 0x1, P0 ;  /* 0x0000001b3ab17211 */ /* 0x080fe200000f0eff */
[----:B------:R-:W-:Y:S01]  /*3c90*/  IMAD.IADD R37, R249, 0x1, R248 ;  /* 0x00000001f9257824 */ /* 0x000fe200078e02f8 */
[-C--:B------:R-:W-:Y:S01]  /*3ca0*/  LEA.HI.X.SX32 R183, R99, R27.reuse, 0x1, P2 ;  /* 0x0000001b63b77211 */ /* 0x080fe200010f0eff */
[----:B------:R-:W-:Y:S01]  /*3cb0*/  IMAD.IADD R37, R249, 0x1, R245 ;  /* 0x00000001f9257824 */ /* 0x000fe200078e02f5 */
[-C--:B------:R-:W-:Y:S01]  /*3cc0*/  IADD3 R34, P0, R103, R26.reuse, RZ ;  /* 0x0000001a67227210 */ /* 0x080fe20007f1e0ff */
[C---:B------:R-:W-:Y:S01]  /*3cd0*/  IMAD.SHL.U32 R141, R4.reuse, 0x4, RZ ;  /* 0x00000004048d7824 */ /* 0x040fe200078e00ff */
[-C--:B------:R-:W-:Y:S01]  /*3ce0*/  LEA.HI.X.SX32 R29, R105, R27.reuse, 0x1, P1 ;  /* 0x0000001b691d7211 */ /* 0x080fe200008f0eff */
[----:B------:R-:W-:Y:S01]  /*3cf0*/  IMAD.SHL.U32 R135, R4, 0x10, RZ ;  /* 0x0000001004877824 */ /* 0x000fe200078e00ff */
[-C--:B0-----:R-:W-:Y:S01]  /*3d00*/  IADD3 R6, P3, R38, R26.reuse, RZ ;  /* 0x0000001a26067210 */ /* 0x081fe20007f7e0ff */
[C---:B------:R-:W-:Y:S01]  /*3d10*/  IMAD.SHL.U32 R134, R4.reuse, 0x20, RZ ;  /* 0x0000002004867824 */ /* 0x040fe200078e00ff */
[-C--:B------:R-:W-:Y:S01]  /*3d20*/  LEA.HI.X.SX32 R35, R61, R27.reuse, 0x1, P0 ;  /* 0x0000001b3d237211 */ /* 0x080fe200000f0eff */
[----:B------:R-:W-:Y:S01]  /*3d30*/  IMAD R132, R4, 0x7e, RZ ;  /* 0x0000007e04847824 */ /* 0x000fe200078e02ff */
[-C--:B------:R-:W-:Y:S01]  /*3d40*/  LEA.HI.X.SX32 R7, R36, R27.reuse, 0x1, P3 ;  /* 0x0000001b24077211 */ /* 0x080fe200018f0eff */
[----:B------:R-:W-:Y:S01]  /*3d50*/  IMAD R133, R4, 0x3f, RZ ;  /* 0x0000003f04857824 */ /* 0x000fe200078e02ff */
[-C--:B------:R-:W-:Y:S01]  /*3d60*/  IADD3 R36, P1, R104, R26.reuse, RZ ;  /* 0x0000001a68247210 */ /* 0x080fe20007f3e0ff */
[----:B------:R-:W-:Y:S01]  /*3d70*/  IMAD.MOV.U32 R76, RZ, RZ, -0x800000 ;  /* 0xff800000ff4c7424 */ /* 0x000fe200078e00ff */
[-C--:B------:R-:W-:Y:S01]  /*3d80*/  LEA R24, P0, R4, R26.reuse, 0x2 ;  /* 0x0000001a04187211 */ /* 0x080fe200078010ff */
[----:B------:R0:W-:Y:S01]  /*3d90*/  STL.64 [R1+0x38], R6 ;  /* 0x0000380601007387 */ /* 0x0001e20000100a00 */
[-C--:B------:R-:W-:Y:S01]  /*3da0*/  LEA.HI.X.SX32 R37, R130, R27.reuse, 0x1, P1 ;  /* 0x0000001b82257211 */ /* 0x080fe200008f0eff */
[----:B------:R-:W-:Y:S01]  /*3db0*/  IMAD.MOV.U32 R20, RZ, RZ, -0x800000 ;  /* 0xff800000ff147424 */ /* 0x000fe200078e00ff */
[----:B------:R-:W-:Y:S01]  /*3dc0*/  LEA.HI.X.SX32 R25, R63, R27, 0x1, P0 ;  /* 0x0000001b3f197211 */ /* 0x000fe200000f0eff */
[----:B------:R1:W-:Y:S01]  /*3dd0*/  STL.64 [R1+0xa0], R8 ;  /* 0x0000a00801007387 */ /* 0x0003e20000100a00 */
[----:B------:R-:W-:Y:S01]  /*3de0*/  IMAD.MOV.U32 R21, RZ, RZ, 0x3f800000 ;  /* 0x3f800000ff157424 */ /* 0x000fe200078e00ff */
[----:B------:R-:W-:Y:S01]  /*3df0*/  CS2R R74, SRZ ;  /* 0x00000000004a7805 */ /* 0x000fe2000001ff00 */
[----:B------:R-:W-:Y:S01]  /*3e00*/  IMAD.IADD R249, R249, 0x1, R242 ;  /* 0x00000001f9f97824 */ /* 0x000fe200078e02f2 */
[----:B0-----:R-:W-:-:S04]  /*3e10*/  IADD3 R6, P3, R39, R26, RZ ;  /* 0x0000001a27067210 */ /* 0x001fc80007f7e0ff */
[-C--:B------:R-:W-:Y:S02]  /*3e20*/  LEA.HI.X.SX32 R7, R98, R27.reuse, 0x1, P3 ;  /* 0x0000001b62077211 */ /* 0x080fe400018f0eff */
[CC--:B------:R-:W-:Y:S02]  /*3e30*/  IADD3 R10, P3, R56.reuse, R26.reuse, RZ ;  /* 0x0000001a380a7210 */ /* 0x0c0fe40007f7e0ff */
[-C--:B-1----:R-:W-:Y:S01]  /*3e40*/  IADD3 R8, P4, R57, R26.reuse, RZ ;  /* 0x0000001a39087210 */ /* 0x082fe20007f9e0ff */
[----:B------:R0:W-:Y:S01]  /*3e50*/  STL.64 [R1+0x30], R6 ;  /* 0x0000300601007387 */ /* 0x0001e20000100a00 */
[-C--:B------:R-:W-:Y:S02]  /*3e60*/  LEA.HI.X.SX32 R11, R101, R27.reuse, 0x1, P3 ;  /* 0x0000001b650b7211 */ /* 0x080fe400018f0eff */
[----:B------:R-:W-:Y:S02]  /*3e70*/  LEA.HI.X.SX32 R9, R56, R27, 0x1, P4 ;  /* 0x0000001b38097211 */ /* 0x000fe400020f0eff */
[-C--:B------:R-:W-:Y:S01]  /*3e80*/  IADD3 R30, P3, R100, R26.reuse, RZ ;  /* 0x0000001a641e7210 */ /* 0x080fe20007f7e0ff */
[----:B------:R-:W-:Y:S01]  /*3e90*/  STL.64 [R1+0xd0], R10 ;  /* 0x0000d00a01007387 */ /* 0x000fe20000100a00 */
[----:B------:R-:W-:-:S02]  /*3ea0*/  IADD3 R32, P4, R102, R26, RZ ;  /* 0x0000001a66207210 */ /* 0x000fc40007f9e0ff */
[-C--:B------:R-:W-:Y:S02]  /*3eb0*/  LEA.HI.X.SX32 R31, R59, R27.reuse, 0x1, P3 ;  /* 0x0000001b3b1f7211 */ /* 0x080fe400018f0eff */
[-C--:B------:R-:W-:Y:S02]  /*3ec0*/  LEA.HI.X.SX32 R33, R128, R27.reuse, 0x1, P4 ;  /* 0x0000001b80217211 */ /* 0x080fe400020f0eff */
[-C--:B0-----:R-:W-:Y:S02]  /*3ed0*/  IADD3 R6, P2, R58, R26.reuse, RZ ;  /* 0x0000001a3a067210 */ /* 0x081fe40007f5e0ff */
[-C--:B------:R-:W-:Y:S02]  /*3ee0*/  IADD3 R38, P4, R107, R26.reuse, RZ ;  /* 0x0000001a6b267210 */ /* 0x080fe40007f9e0ff */
[----:B------:R-:W-:Y:S02]  /*3ef0*/  LEA.HI.X.SX32 R7, R57, R27, 0x1, P2 ;  /* 0x0000001b39077211 */ /* 0x000fe400010f0eff */
[----:B------:R-:W-:-:S02]  /*3f00*/  LEA R56, P1, R4, R26, 0x3 ;  /* 0x0000001a04387211 */ /* 0x000fc400078218ff */
[-C--:B------:R-:W-:Y:S01]  /*3f10*/  LEA.HI.X.SX32 R39, R62, R27.reuse, 0x1, P4 ;  /* 0x0000001b3e277211 */ /* 0x080fe200020f0eff */
[----:B------:R0:W-:Y:S01]  /*3f20*/  STL.64 [R1+0x28], R6 ;  /* 0x0000280601007387 */ /* 0x0001e20000100a00 */
[----:B------:R-:W-:-:S03]  /*3f30*/  LEA.HI.X.SX32 R57, R141, R27, 0x1, P1 ;  /* 0x0000001b8d397211 */ /* 0x000fc600008f0eff */
[----:B------:R1:W-:Y:S01]  /*3f40*/  STL.64 [R1+0x98], R8 ;  /* 0x0000980801007387 */ /* 0x0003e20000100a00 */
[-C--:B0-----:R-:W-:Y:S02]  /*3f50*/  IADD3 R6, P2, R59, R26.reuse, RZ ;  /* 0x0000001a3b067210 */ /* 0x081fe40007f5e0ff */
[----:B------:R-:W-:Y:S02]  /*3f60*/  CS2R R58, SRZ ;  /* 0x00000000003a7805 */ /* 0x000fe4000001ff00 */
[----:B------:R-:W-:Y:S02]  /*3f70*/  LEA.HI.X.SX32 R7, R106, R27, 0x1, P2 ;  /* 0x0000001b6a077211 */ /* 0x000fe400010f0eff */
[----:B-1----:R-:W-:-:S03]  /*3f80*/  IADD3 R8, P2, R60, R26, RZ ;  /* 0x0000001a3c087210 */ /* 0x002fc60007f5e0ff */
[----:B------:R0:W-:Y:S01]  /*3f90*/  STL.64 [R1+0x20], R6 ;  /* 0x0000200601007387 */ /* 0x0001e20000100a00 */
[----:B------:R-:W-:-:S05]  /*3fa0*/  LEA.HI.X.SX32 R9, R129, R27, 0x1, P2 ;  /* 0x0000001b81097211 */ /* 0x000fca00010f0eff */
[----:B------:R1:W-:Y:S01]  /*3fb0*/  STL.64 [R1+0x90], R8 ;  /* 0x0000900801007387 */ /* 0x0003e20000100a00 */
[----:B0-----:R-:W-:-:S04]  /*3fc0*/  IADD3 R6, P3, R61, R26, RZ ;  /* 0x0000001a3d067210 */ /* 0x001fc80007f7e0ff */
[-C--:B------:R-:W-:Y:S02]  /*3fd0*/  LEA.HI.X.SX32 R7, R60, R27.reuse, 0x1, P3 ;  /* 0x0000001b3c077211 */ /* 0x080fe400018f0eff */
[-C--:B-1----:R-:W-:Y:S01]  /*3fe0*/  IADD3 R8, P2, R62, R26.reuse, RZ ;  /* 0x0000001a3e087210 */ /* 0x082fe20007f5e0ff */
[----:B------:R-:W-:Y:S02]  /*3ff0*/  CS2R R60, SRZ ;  /* 0x00000000003c7805 */ /* 0x000fe4000001ff00 */
[----:B------:R0:W-:Y:S01]  /*4000*/  STL.64 [R1+0x18], R6 ;  /* 0x0000180601007387 */ /* 0x0001e20000100a00 */
[----:B------:R-:W-:Y:S02]  /*4010*/  LEA.HI.X.SX32 R9, R131, R27, 0x1, P2 ;  /* 0x0000001b83097211 */ /* 0x000fe400010f0eff */
[----:B------:R-:W-:-:S03]  /*4020*/  LEA R10, P2, R4, R26, 0x4 ;  /* 0x0000001a040a7211 */ /* 0x000fc600078420ff */
[----:B------:R1:W-:Y:S01]  /*4030*/  STL.64 [R1+0x10], R8 ;  /* 0x0000100801007387 */ /* 0x0003e20000100a00 */
[-C--:B------:R-:W-:Y:S02]  /*4040*/  LEA.HI.X.SX32 R11, R140, R27.reuse, 0x1, P2 ;  /* 0x0000001b8c0b7211 */ /* 0x080fe400010f0eff */
[-C--:B0-----:R-:W-:Y:S02]  /*4050*/  IADD3 R6, P3, R63, R26.reuse, RZ ;  /* 0x0000001a3f067210 */ /* 0x081fe40007f7e0ff */
[----:B------:R-:W-:Y:S02]  /*4060*/  CS2R R62, SRZ ;  /* 0x00000000003e7805 */ /* 0x000fe4000001ff00 */
[C---:B------:R-:W-:Y:S02]  /*4070*/  LEA.HI.X.SX32 R7, R4.reuse, R27, 0x1, P3 ;  /* 0x0000001b04077211 */ /* 0x040fe400018f0eff */
[----:B-1----:R-:W-:-:S03]  /*4080*/  LEA R8, P4, R4, R26, 0x5 ;  /* 0x0000001a04087211 */ /* 0x002fc600078828ff */
[----:B------:R0:W-:Y:S01]  /*4090*/  STL.64 [R1+0x100], R6 ;  /* 0x0001000601007387 */ /* 0x0001e20000100a00 */
[----:B------:R-:W-:-:S03]  /*40a0*/  LEA.HI.X.SX32 R9, R135, R27, 0x1, P4 ;  /* 0x0000001b87097211 */ /* 0x000fc600020f0eff */
[----:B------:R1:W-:Y:S04]  /*40b0*/  STL.64 [R1+0xf8], R24 ;  /* 0x0000f81801007387 */ /* 0x0003e80000100a00 */
[----:B------:R2:W-:Y:S01]  /*40c0*/  STL.64 [R1+0xe8], R56 ;  /* 0x0000e83801007387 */ /* 0x0005e20000100a00 */
[----:B0-----:R-:W-:-:S03]  /*40d0*/  LEA R6, P3, R4, R26, 0x6 ;  /* 0x0000001a04067211 */ /* 0x001fc600078630ff */
[----:B------:R-:W-:Y:S01]  /*40e0*/  STL.64 [R1+0xc8], R10 ;  /* 0x0000c80a01007387 */ /* 0x000fe20000100a00 */
[----:B------:R-:W-:Y:S02]  /*40f0*/  LOP3.LUT R4, R19, 0x40, RZ, 0x3c, !PT ;  /* 0x0000004013047812 */ /* 0x000fe400078e3cff */
[-C--:B------:R-:W-:Y:S01]  /*4100*/  LEA.HI.X.SX32 R7, R134, R27.reuse, 0x1, P3 ;  /* 0x0000001b86077211 */ /* 0x080fe200018f0eff */
[----:B------:R-:W-:Y:S01]  /*4110*/  STL.64 [R1+0x88], R8 ;  /* 0x0000880801007387 */ /* 0x000fe20000100a00 */
[----:B-1----:R-:W-:Y:S01]  /*4120*/  IADD3 R24, P0, R132, R26, RZ ;  /* 0x0000001a84187210 */ /* 0x002fe20007f1e0ff */
[----:B------:R-:W-:Y:S01]  /*4130*/  CS2R R134, SRZ ;  /* 0x0000000000867805 */ /* 0x000fe2000001ff00 */
[----:B------:R-:W-:Y:S01]  /*4140*/  LOP3.LUT R4, R16, 0x20, RZ, 0x3c, !PT ;  /* 0x0000002010047812 */ /* 0x000fe200078e3cff */
[----:B------:R0:W-:Y:S01]  /*4150*/  STL.64 [R1+0x8], R6 ;  /* 0x0000080601007387 */ /* 0x0001e20000100a00 */
[----:B------:R-:W-:Y:S01]  /*4160*/  LEA.HI.X.SX32 R25, R133, R27, 0x1, P0 ;  /* 0x0000001b85197211 */ /* 0x000fe200000f0eff */
[----:B--2---:R-:W-:Y:S01]  /*4170*/  CS2R R56, SRZ ;  /* 0x0000000000387805 */ /* 0x004fe2000001ff00 */
[----:B------:R-:W-:Y:S01]  /*4180*/  CS2R R132, SRZ ;  /* 0x0000000000847805 */ /* 0x000fe2000001ff00 */
[----:B------:R-:W-:-:S02]  /*4190*/  LOP3.LUT R4, R15, 0x40, RZ, 0x3c, !PT ;  /* 0x000000400f047812 */ /* 0x000fc400078e3cff */
[----:B0-----:R-:W-:Y:S02]  /*41a0*/  LOP3.LUT R6, R19, 0x60, RZ, 0x3c, !PT ;  /* 0x0000006013067812 */ /* 0x001fe400078e3cff */
[----:B------:R-:W-:-:S06]  /*41b0*/  LOP3.LUT R6, R16, 0x40, RZ, 0x3c, !PT ;  /* 0x0000004010067812 */ /* 0x000fcc00078e3cff */
.L_x_19:
[----:B------:R-:W2:Y:S04]  /*41c0*/  LDL.64 R6, [R1+0x100] ;  /* 0x0001000001067983 */ /* 0x000ea80000100a00 */
[----:B------:R-:W3:Y:S04]  /*41d0*/  LDL.64 R10, [R1+0xd8] ;  /* 0x0000d800010a7983 */ /* 0x000ee80000100a00 */
[----:B------:R-:W4:Y:S04]  /*41e0*/  LDL.64 R86, [R1+0xf0] ;  /* 0x0000f00001567983 */ /* 0x000f280000100a00 */
[----:B------:R-:W5:Y:S04]  /*41f0*/  LDL.64 R84, [R1+0xe0] ;  /* 0x0000e00001547983 */ /* 0x000f680000100a00 */
[----:B------:R-:W4:Y:S04]  /*4200*/  LDL.64 R92, [R1+0xc8] ;  /* 0x0000c800015c7983 */ /* 0x000f280000100a00 */
        /* <DEDUP_REMOVED lines=20> */
[----:B------:R-:W4:Y:S04]  /*4350*/  LDL.64 R144, [R1] ;  /* 0x0000000001907983 */ /* 0x000f280000100a00 */
[----:B------:R-:W4:Y:S04]  /*4360*/  LDL.64 R142, [R1+0x10] ;  /* 0x00001000018e7983 */ /* 0x000f280000100a00 */
[----:B------:R-:W4:Y:S04]  /*4370*/  LDL.64 R8, [R1+0xe8] ;  /* 0x0000e80001087983 */ /* 0x000f280000100a00 */
[----:B------:R-:W4:Y:S04]  /*4380*/  LDL.64 R164, [R1+0x50] ;  /* 0x0000500001a47983 */ /* 0x000f280000100a00 */
[----:B------:R-:W4:Y:S01]  /*4390*/  LDL.64 R146, [R1+0x8] ;  /* 0x0000080001927983 */ /* 0x000f220000100a00 */
[----:B--2---:R-:W-:-:S04]  /*43a0*/  IMAD.WIDE R6, R18, 0x2, R6 ;  /* 0x0000000212067825 */ /* 0x004fc800078e0206 */
[C---:B---3--:R-:W-:Y:S01]  /*43b0*/  IMAD.WIDE R10, R18.reuse, 0x2, R10 ;  /* 0x00000002120a7825 */ /* 0x048fe200078e020a */
[----:B------:R4:W2:Y:S03]  /*43c0*/  LDG.E.U16 R95, [R6.64] ;  /* 0x00000006065f7981 */ /* 0x0008a6000c1e1500 */
[----:B-----5:R-:W-:-:S04]  /*43d0*/  IMAD.WIDE R84, R18, 0x2, R84 ;  /* 0x0000000212547825 */ /* 0x020fc800078e0254 */
[C---:B----4-:R-:W-:Y:S01]  /*43e0*/  IMAD.WIDE R6, R18.reuse, 0x2, R86 ;  /* 0x0000000212067825 */ /* 0x050fe200078e0256 */
[----:B------:R0:W3:Y:S03]  /*43f0*/  LDG.E.U16 R94, [R84.64] ;  /* 0x00000006545e7981 */ /* 0x0000e6000c1e1500 */
[C---:B------:R-:W-:Y:S01]  /*4400*/  IMAD.WIDE R92, R18.reuse, 0x2, R92 ;  /* 0x00000002125c7825 */ /* 0x040fe200078e025c */
[----:B------:R1:W4:Y:S03]  /*4410*/  LDG.E.U16 R87, [R10.64] ;  /* 0x000000060a577981 */ /* 0x000326000c1e1500 */
[C---:B------:R-:W-:Y:S01]  /*4420*/  IMAD.WIDE R90, R18.reuse, 0x2, R90 ;  /* 0x00000002125a7825 */ /* 0x040fe200078e025a */
[----:B------:R5:W2:Y:S03]  /*4430*/  LDG.E.U16 R7, [R6.64] ;  /* 0x0000000606077981 */ /* 0x000aa6000c1e1500 */
[----:B-1----:R-:W-:-:S02]  /*4440*/  IMAD.WIDE R10, R18, 0x2, R104 ;  /* 0x00000002120a7825 */ /* 0x002fc400078e0268 */
[----:B------:R-:W2:Y:S02]  /*4450*/  LDL.64 R104, [R1+0x78] ;  /* 0x0000780001687983 */ /* 0x000ea40000100a00 */
[C---:B0-----:R-:W-:Y:S02]  /*4460*/  IMAD.WIDE R84, R18.reuse, 0x2, R96 ;  /* 0x0000000212547825 */ /* 0x041fe400078e0260 */
[----:B-----5:R0:W5:Y:S04]  /*4470*/  LDG.E.U16 R6, [R92.64] ;  /* 0x000000065c067981 */ /* 0x020168000c1e1500 */
[----:B------:R1:W3:Y:S01]  /*4480*/  LDG.E.U16 R97, [R90.64] ;  /* 0x000000065a617981 */ /* 0x0002e2000c1e1500 */
[----:B------:R-:W-:-:S03]  /*4490*/  IMAD.WIDE R102, R18, 0x2, R102 ;  /* 0x0000000212667825 */ /* 0x000fc600078e0266 */
[----:B------:R1:W3:Y:S01]  /*44a0*/  LDG.E.U16 R11, [R10.64] ;  /* 0x000000060a0b7981 */ /* 0x0002e2000c1e1500 */
[----:B0-----:R-:W-:-:S03]  /*44b0*/  IMAD.WIDE R92, R18, 0x2, R140 ;  /* 0x00000002125c7825 */ /* 0x001fc600078e028c */
[----:B------:R-:W3:Y:S04]  /*44c0*/  LDL.64 R140, [R1+0x20] ;  /* 0x00002000018c7983 */ /* 0x000ee80000100a00 */
[----:B-1----:R0:W4:Y:S01]  /*44d0*/  LDG.E.U16 R91, [R84.64] ;  /* 0x00000006545b7981 */ /* 0x002122000c1e1500 */
[----:B------:R-:W-:-:S03]  /*44e0*/  IMAD.WIDE R98, R18, 0x2, R98 ;  /* 0x0000000212627825 */ /* 0x000fc600078e0262 */
[----:B------:R1:W4:Y:S01]  /*44f0*/  LDG.E.U16 R86, [R102.64] ;  /* 0x0000000666567981 */ /* 0x000322000c1e1500 */
[----:B------:R-:W-:-:S03]  /*4500*/  IMAD.WIDE R100, R18, 0x2, R100 ;  /* 0x0000000212647825 */ /* 0x000fc600078e0264 */
[----:B------:R1:W4:Y:S01]  /*4510*/  LDG.E.U16 R99, [R98.64] ;  /* 0x0000000662637981 */ /* 0x000322000c1e1500 */
[----:B0-----:R-:W-:-:S03]  /*4520*/  IMAD.WIDE R84, R18, 0x2, R130 ;  /* 0x0000000212547825 */ /* 0x001fc600078e0282 */
[----:B------:R-:W4:Y:S01]  /*4530*/  LDL.64 R130, [R1+0x30] ;  /* 0x0000300001827983 */ /* 0x000f220000100a00 */
[----:B-1----:R-:W-:-:S03]  /*4540*/  IMAD.WIDE R102, R18, 0x2, R168 ;  /* 0x0000000212667825 */ /* 0x002fc600078e02a8 */
[----:B------:R0:W5:Y:S01]  /*4550*/  LDG.E.U16 R10, [R100.64] ;  /* 0x00000006640a7981 */ /* 0x000162000c1e1500 */
[----:B------:R-:W-:-:S03]  /*4560*/  IMAD.WIDE R88, R18, 0x2, R88 ;  /* 0x0000000212587825 */ /* 0x000fc600078e0258 */
[----:B------:R1:W5:Y:S01]  /*4570*/  LDG.E.U16 R98, [R102.64] ;  /* 0x0000000666627981 */ /* 0x000362000c1e1500 */
[----:B------:R-:W-:-:S03]  /*4580*/  IMAD.WIDE R4, R18, 0x2, R26 ;  /* 0x0000000212047825 */ /* 0x000fc600078e021a */
[----:B------:R2:W5:Y:S01]  /*4590*/  LDG.E.U16 R89, [R88.64] ;  /* 0x0000000658597981 */ /* 0x000562000c1e1500 */
[----:B0-----:R-:W-:-:S03]  /*45a0*/  IMAD.WIDE R100, R18, 0x2, R166 ;  /* 0x0000000212647825 */ /* 0x001fc600078e02a6 */
[----:B------:R0:W5:Y:S01]  /*45b0*/  LDG.E.U16 R93, [R92.64] ;  /* 0x000000065c5d7981 */ /* 0x000162000c1e1500 */
[----:B-1----:R-:W-:-:S03]  /*45c0*/  IMAD.WIDE R102, R18, 0x2, R160 ;  /* 0x0000000212667825 */ /* 0x002fc600078e02a0 */
[----:B------:R1:W5:Y:S04]  /*45d0*/  LDG.E.U16 R4, [R4.64] ;  /* 0x0000000604047981 */ /* 0x000368000c1e1500 */
[----:B------:R1:W5:Y:S01]  /*45e0*/  LDG.E.U16 R96, [R102.64] ;  /* 0x0000000666607981 */ /* 0x000362000c1e1500 */
[----:B------:R-:W-:-:S03]  /*45f0*/  IMAD.WIDE R82, R18, 0x2, R82 ;  /* 0x0000000212527825 */ /* 0x000fc600078e0252 */
[----:B0-----:R0:W5:Y:S01]  /*4600*/  LDG.E.U16 R92, [R100.64] ;  /* 0x00000006645c7981 */ /* 0x001162000c1e1500 */
[----:B------:R-:W-:-:S03]  /*4610*/  IMAD.WIDE R128, R18, 0x2, R128 ;  /* 0x0000000212807825 */ /* 0x000fc600078e0280 */
[----:B-1----:R1:W5:Y:S01]  /*4620*/  LDG.E.U16 R5, [R84.64] ;  /* 0x0000000654057981 */ /* 0x002362000c1e1500 */
[----:B------:R-:W-:-:S03]  /*4630*/  IMAD.WIDE R102, R18, 0x2, R154 ;  /* 0x0000000212667825 */ /* 0x000fc600078e029a */
[----:B------:R1:W5:Y:S01]  /*4640*/  LDG.E.U16 R82, [R82.64] ;  /* 0x0000000652527981 */ /* 0x000362000c1e1500 */
[----:B0-----:R-:W-:-:S04]  /*4650*/  IMAD.WIDE R100, R18, 0x2, R158 ;  /* 0x0000000212647825 */ /* 0x001fc800078e029e */
[C---:B-1----:R-:W-:Y:S01]  /*4660*/  IMAD.WIDE R84, R18.reuse, 0x2, R170 ;  /* 0x0000000212547825 */ /* 0x042fe200078e02aa */
[----:B------:R0:W5:Y:S03]  /*4670*/  LDG.E.U16 R90, [R100.64] ;  /* 0x00000006645a7981 */ /* 0x000166000c1e1500 */
[C---:B------:R-:W-:Y:S02]  /*4680*/  IMAD.WIDE R106, R18.reuse, 0x2, R106 ;  /* 0x00000002126a7825 */ /* 0x040fe400078e026a */
[----:B------:R1:W5:Y:S02]  /*4690*/  LDG.E.U16 R84, [R84.64] ;  /* 0x0000000654547981 */ /* 0x000364000c1e1500 */
[C---:B------:R-:W-:Y:S02]  /*46a0*/  IMAD.WIDE R8, R18.reuse, 0x2, R8 ;  /* 0x0000000212087825 */ /* 0x040fe400078e0208 */
[----:B------:R1:W5:Y:S02]  /*46b0*/  LDG.E.U16 R83, [R106.64] ;  /* 0x000000066a537981 */ /* 0x000364000c1e1500 */
[----:B0-----:R-:W-:-:S02]  /*46c0*/  IMAD.WIDE R100, R18, 0x2, R142 ;  /* 0x0000000212647825 */ /* 0x001fc400078e028e */
[----:B------:R0:W5:Y:S04]  /*46d0*/  LDG.E.U16 R8, [R8.64] ;  /* 0x0000000608087981 */ /* 0x000168000c1e1500 */
[----:B-1----:R1:W5:Y:S01]  /*46e0*/  LDG.E.U16 R85, [R128.64] ;  /* 0x0000000680557981 */ /* 0x002362000c1e1500 */
[----:B------:R-:W-:-:S03]  /*46f0*/  IMAD.WIDE R106, R18, 0x2, R164 ;  /* 0x00000002126a7825 */ /* 0x000fc600078e02a4 */
[----:B------:R1:W5:Y:S04]  /*4700*/  LDG.E.U16 R142, [R100.64] ;  /* 0x00000006648e7981 */ /* 0x000368000c1e1500 */
[----:B0-----:R0:W5:Y:S01]  /*4710*/  LDG.E.U16 R9, [R106.64] ;  /* 0x000000066a097981 */ /* 0x001162000c1e1500 */
[----:B-1----:R-:W-:-:S04]  /*4720*/  IMAD.WIDE R128, R18, 0x2, R238 ;  /* 0x0000000212807825 */ /* 0x002fc800078e02ee */
[C---:B------:R-:W-:Y:S02]  /*4730*/  IMAD.WIDE R100, R18.reuse, 0x2, R146 ;  /* 0x0000000212647825 */ /* 0x040fe400078e0292 */
[----:B------:R1:W5:Y:S02]  /*4740*/  LDG.E.U16 R128, [R128.64] ;  /* 0x0000000680807981 */ /* 0x000364000c1e1500 */
[C---:B0-----:R-:W-:Y:S02]  /*4750*/  IMAD.WIDE R106, R18.reuse, 0x2, R240 ;  /* 0x00000002126a7825 */ /* 0x041fe400078e02f0 */
[----:B------:R0:W5:Y:S04]  /*4760*/  LDG.E.U16 R143, [R100.64] ;  /* 0x00000006648f7981 */ /* 0x000168000c1e1500 */
[----:B------:R1:W5:Y:S01]  /*4770*/  LDG.E.U16 R106, [R106.64] ;  /* 0x000000066a6a7981 */ /* 0x000362000c1e1500 */
[----:B0-----:R-:W-:-:S05]  /*4780*/  IMAD.WIDE R100, R18, 0x2, R236 ;  /* 0x0000000212647825 */ /* 0x001fca00078e02ec */
[----:B-1----:R0:W5:Y:S02]  /*4790*/  LDG.E.U16 R107, [R100.64] ;  /* 0x00000006646b7981 */ /* 0x002164000c1e1500 */
[----:B0-----:R-:W-:-:S05]  /*47a0*/  IMAD.WIDE R100, R18, 0x2, R230 ;  /* 0x0000000212647825 */ /* 0x001fca00078e02e6 */
[----:B------:R0:W5:Y:S02]  /*47b0*/  LDG.E.U16 R147, [R100.64] ;  /* 0x0000000664937981 */ /* 0x000164000c1e1500 */
[----:B0-----:R-:W-:-:S04]  /*47c0*/  IMAD.WIDE R100, R18, 0x2, R224 ;  /* 0x0000000212647825 */ /* 0x001fc800078e02e0 */
[----:B--2---:R-:W-:-:S05]  /*47d0*/  IMAD.WIDE R104, R18, 0x2, R104 ;  /* 0x0000000212687825 */ /* 0x004fca00078e0268 */
[----:B------:R0:W2:Y:S01]  /*47e0*/  LDG.E.U16 R88, [R104.64] ;  /* 0x0000000668587981 */ /* 0x0000a2000c1e1500 */
[----:B---3--:R-:W-:-:S04]  /*47f0*/  IMAD.WIDE R140, R18, 0x2, R140 ;  /* 0x00000002128c7825 */ /* 0x008fc800078e028c */
[C---:B0-----:R-:W-:Y:S02]  /*4800*/  IMAD.WIDE R104, R18.reuse, 0x2, R162 ;  /* 0x0000000212687825 */ /* 0x041fe400078e02a2 */
[----:B------:R0:W3:Y:S04]  /*4810*/  LDG.E.U16 R140, [R140.64] ;  /* 0x000000068c8c7981 */ /* 0x0000e8000c1e1500 */
[----:B------:R1:W2:Y:S01]  /*4820*/  LDG.E.U16 R81, [R104.64] ;  /* 0x0000000668517981 */ /* 0x0002a2000c1e1500 */
[----:B----4-:R-:W-:-:S03]  /*4830*/  IMAD.WIDE R130, R18, 0x2, R130 ;  /* 0x0000000212827825 */ /* 0x010fc600078e0282 */
[----:B0-----:R0:W4:Y:S01]  /*4840*/  LDG.E.U16 R141, [R102.64] ;  /* 0x00000006668d7981 */ /* 0x001122000c1e1500 */
[----:B-1----:R-:W-:-:S03]  /*4850*/  IMAD.WIDE R104, R18, 0x2, R156 ;  /* 0x0000000212687825 */ /* 0x002fc600078e029c */
[----:B------:R1:W3:Y:S04]  /*4860*/  LDG.E.U16 R130, [R130.64] ;  /* 0x0000000682827981 */ /* 0x0002e8000c1e1500 */
[----:B------:R1:W3:Y:S01]  /*4870*/  LDG.E.U16 R156, [R100.64] ;  /* 0x00000006649c7981 */ /* 0x0002e2000c1e1500 */
[----:B0-----:R-:W-:-:S03]  /*4880*/  IMAD.WIDE R102, R18, 0x2, R144 ;  /* 0x0000000212667825 */ /* 0x001fc600078e0290 */
[----:B-1----:R0:W3:Y:S04]  /*4890*/  LDG.E.U16 R131, [R104.64] ;  /* 0x0000000668837981 */ /* 0x0020e8000c1e1500 */
[----:B------:R1:W3:Y:S01]  /*48a0*/  LDG.E.U16 R144, [R102.64] ;  /* 0x0000000666907981 */ /* 0x0002e2000c1e1500 */
[----:B0-----:R-:W-:-:S04]  /*48b0*/  IMAD.WIDE R104, R18, 0x2, R250 ;  /* 0x0000000212687825 */ /* 0x001fc800078e02fa */
[C---:B-1----:R-:W-:Y:S01]  /*48c0*/  IMAD.WIDE R102, R18.reuse, 0x2, R234 ;  /* 0x0000000212667825 */ /* 0x042fe200078e02ea */
[----:B------:R0:W3:Y:S04]  /*48d0*/  LDG.E.U16 R145, [R104.64] ;  /* 0x0000000668917981 */ /* 0x0000e8000c1e1500 */
        /* <DEDUP_REMOVED lines=12> */
[----:B------:R1:W4:Y:S01]  /*49a0*/  LDG.E.U16 R160, [R102.64] ;  /* 0x0000000666a07981 */ /* 0x000322000c1e1500 */
[----:B------:R-:W-:-:S04]  /*49b0*/  IMAD.WIDE R100, R18, 0x2, R208 ;  /* 0x0000000212647825 */ /* 0x000fc800078e02d0 */
[C---:B0-----:R-:W-:Y:S01]  /*49c0*/  IMAD.WIDE R104, R18.reuse, 0x2, R28 ;  /* 0x0000000212687825 */ /* 0x041fe200078e021c */
[----:B------:R0:W4:Y:S04]  /*49d0*/  LDG.E.U16 R159, [R100.64] ;  /* 0x00000006649f7981 */ /* 0x000128000c1e1500 */
[----:B------:R0:W4:Y:S01]  /*49e0*/  LDG.E.U16 R161, [R104.64] ;  /* 0x0000000668a17981 */ /* 0x000122000c1e1500 */
[----:B-1----:R-:W-:-:S04]  /*49f0*/  IMAD.WIDE R102, R18, 0x2, R204 ;  /* 0x0000000212667825 */ /* 0x002fc800078e02cc */
[C---:B0-----:R-:W-:Y:S01]  /*4a00*/  IMAD.WIDE R100, R18.reuse, 0x2, R220 ;  /* 0x0000000212647825 */ /* 0x041fe200078e02dc */
[----:B------:R0:W4:Y:S03]  /*4a10*/  LDG.E.U16 R163, [R102.64] ;  /* 0x0000000666a37981 */ /* 0x000126000c1e1500 */
[C---:B------:R-:W-:Y:S01]  /*4a20*/  IMAD.WIDE R104, R18.reuse, 0x2, R30 ;  /* 0x0000000212687825 */ /* 0x040fe200078e021e */
[----:B------:R1:W4:Y:S04]  /*4a30*/  LDG.E.U16 R162, [R100.64] ;  /* 0x0000000664a27981 */ /* 0x000328000c1e1500 */
[----:B------:R5:W4:Y:S01]  /*4a40*/  LDG.E.U16 R164, [R104.64] ;  /* 0x0000000668a47981 */ /* 0x000b22000c1e1500 */
[----:B0-----:R-:W-:-:S04]  /*4a50*/  IMAD.WIDE R102, R18, 0x2, R196 ;  /* 0x0000000212667825 */ /* 0x001fc800078e02c4 */
[C---:B-1----:R-:W-:Y:S01]  /*4a60*/  IMAD.WIDE R100, R18.reuse, 0x2, R200 ;  /* 0x0000000212647825 */ /* 0x042fe200078e02c8 */
[----:B------:R0:W4:Y:S03]  /*4a70*/  LDG.E.U16 R166, [R102.64] ;  /* 0x0000000666a67981 */ /* 0x000126000c1e1500 */
[C---:B-----5:R-:W-:Y:S01]  /*4a80*/  IMAD.WIDE R104, R18.reuse, 0x2, R32 ;  /* 0x0000000212687825 */ /* 0x060fe200078e0220 */
[----:B------:R1:W5:Y:S04]  /*4a90*/  LDG.E.U16 R165, [R100.64] ;  /* 0x0000000664a57981 */ /* 0x000368000c1e1500 */
[----:B------:R1:W5:Y:S01]  /*4aa0*/  LDG.E.U16 R167, [R104.64] ;  /* 0x0000000668a77981 */ /* 0x000362000c1e1500 */
[----:B0-----:R-:W-:-:S05]  /*4ab0*/  IMAD.WIDE R102, R18, 0x2, R34 ;  /* 0x0000000212667825 */ /* 0x001fca00078e0222 */
[----:B------:R0:W5:Y:S01]  /*4ac0*/  LDG.E.U16 R168, [R102.64] ;  /* 0x0000000666a87981 */ /* 0x000162000c1e1500 */
[----:B-1----:R-:W-:-:S04]  /*4ad0*/  IMAD.WIDE R100, R18, 0x2, R192 ;  /* 0x0000000212647825 */ /* 0x002fc800078e02c0 */
[C---:B------:R-:W-:Y:S01]  /*4ae0*/  IMAD.WIDE R104, R18.reuse, 0x2, R36 ;  /* 0x0000000212687825 */ /* 0x040fe200078e0224 */
[----:B------:R1:W5:Y:S04]  /*4af0*/  LDG.E.U16 R169, [R100.64] ;  /* 0x0000000664a97981 */ /* 0x000368000c1e1500 */
[----:B------:R1:W5:Y:S01]  /*4b00*/  LDG.E.U16 R170, [R104.64] ;  /* 0x0000000668aa7981 */ /* 0x000362000c1e1500 */
[----:B0-----:R-:W-:-:S04]  /*4b10*/  IMAD.WIDE R102, R18, 0x2, R188 ;  /* 0x0000000212667825 */ /* 0x001fc800078e02bc */
[C---:B-1----:R-:W-:Y:S01]  /*4b20*/  IMAD.WIDE R100, R18.reuse, 0x2, R218 ;  /* 0x0000000212647825 */ /* 0x042fe200078e02da */
[----:B------:R0:W5:Y:S03]  /*4b30*/  LDG.E.U16 R172, [R102.64] ;  /* 0x0000000666ac7981 */ /* 0x000166000c1e1500 */
[C---:B------:R-:W-:Y:S01]  /*4b40*/  IMAD.WIDE R104, R18.reuse, 0x2, R38 ;  /* 0x0000000212687825 */ /* 0x040fe200078e0226 */
[----:B------:R1:W5:Y:S04]  /*4b50*/  LDG.E.U16 R171, [R100.64] ;  /* 0x0000000664ab7981 */ /* 0x000368000c1e1500 */
[----:B------:R1:W5:Y:S01]  /*4b60*/  LDG.E.U16 R173, [R104.64] ;  /* 0x0000000668ad7981 */ /* 0x000362000c1e1500 */
[----:B0-----:R-:W-:-:S04]  /*4b70*/  IMAD.WIDE R102, R18, 0x2, R182 ;  /* 0x0000000212667825 */ /* 0x001fc800078e02b6 */
[C---:B-1----:R-:W-:Y:S02]  /*4b80*/  IMAD.WIDE R100, R18.reuse, 0x2, R214 ;  /* 0x0000000212647825 */ /* 0x042fe400078e02d6 */
[----:B------:R-:W5:Y:S02]  /*4b90*/  LDG.E.U16 R102, [R102.64] ;  /* 0x0000000666667981 */ /* 0x000f64000c1e1500 */
[----:B------:R-:W-:Y:S02]  /*4ba0*/  IMAD.WIDE R104, R18, 0x2, R24 ;  /* 0x0000000212687825 */ /* 0x000fe400078e0218 */
[----:B------:R-:W5:Y:S04]  /*4bb0*/  LDG.E.U16 R100, [R100.64] ;  /* 0x0000000664647981 */ /* 0x000f68000c1e1500 */
[----:B------:R-:W5:Y:S04]  /*4bc0*/  LDG.E.U16 R104, [R104.64] ;  /* 0x0000000668687981 */ /* 0x000f68000c1e1500 */
[----:B------:R-:W-:Y:S01]  /*4bd0*/  BAR.SYNC.DEFER_BLOCKING 0x0 ;  /* 0x0000000000007b1d */ /* 0x000fe20000010000 */
[----:B------:R-:W-:-:S02]  /*4be0*/  LOP3.LUT R174, R0, 0x10, RZ, 0x3c, !PT ;  /* 0x0000001000ae7812 */ /* 0x000fc400078e3cff */
[----:B------:R-:W-:-:S03]  /*4bf0*/  LOP3.LUT R175, R0, 0x20, RZ, 0x3c, !PT ;  /* 0x0000002000af7812 */ /* 0x000fc600078e3cff */
[----:B------:R-:W-:Y:S04]  /*4c00*/  STS.U16 [R0+0x8000], R4 ;  /* 0x0080000400007388 */ /* 0x000fe80000000400 */
[----:B------:R-:W-:Y:S04]  /*4c10*/  STS.U16 [R0+0x9000], R6 ;  /* 0x0090000600007388 */ /* 0x000fe80000000400 */
[----:B------:R0:W-:Y:S04]  /*4c20*/  STS.U16 [R0+0xa000], R5 ;  /* 0x00a0000500007388 */ /* 0x0001e80000000400 */
[----:B------:R-:W-:Y:S04]  /*4c30*/  STS.U16 [R0+0xc000], R143 ;  /* 0x00c0008f00007388 */ /* 0x000fe80000000400 */
[----:B------:R-:W-:Y:S01]  /*4c40*/  STS.U16 [R0+0xd000], R147 ;  /* 0x00d0009300007388 */ /* 0x000fe20000000400 */
[----:B0-----:R-:W-:-:S02]  /*4c50*/  LOP3.LUT R5, R0, 0x60, RZ, 0x3c, !PT ;  /* 0x0000006000057812 */ /* 0x001fc400078e3cff */
[C---:B------:R-:W-:Y:S01]  /*4c60*/  LOP3.LUT R4, R0.reuse, 0x70, RZ, 0x3c, !PT ;  /* 0x0000007000047812 */ /* 0x040fe200078e3cff */
[----:B--2---:R-:W-:Y:S04]  /*4c70*/  STS.U16 [R0+0xb000], R81 ;  /* 0x00b0005100007388 */ /* 0x004fe80000000400 */
[----:B---3--:R-:W-:Y:S04]  /*4c80*/  STS.U16 [R0+0xe000], R158 ;  /* 0x00e0009e00007388 */ /* 0x008fe80000000400 */
[----:B----4-:R-:W-:Y:S04]  /*4c90*/  STS.U16 [R0+0xf000], R160 ;  /* 0x00f000a000007388 */ /* 0x010fe80000000400 */
[----:B------:R-:W-:Y:S04]  /*4ca0*/  STS.U16 [R174+0x8200], R95 ;  /* 0x0082005fae007388 */ /* 0x000fe80000000400 */
[----:B------:R-:W-:Y:S04]  /*4cb0*/  STS.U16 [R174+0x9200], R97 ;  /* 0x00920061ae007388 */ /* 0x000fe80000000400 */
[----:B------:R-:W-:Y:S04]  /*4cc0*/  STS.U16 [R174+0xa200], R83 ;  /* 0x00a20053ae007388 */ /* 0x000fe80000000400 */
[----:B------:R-:W-:Y:S04]  /*4cd0*/  STS.U16 [R174+0xb200], R96 ;  /* 0x00b20060ae007388 */ /* 0x000fe80000000400 */
[----:B------:R-:W-:Y:S04]  /*4ce0*/  STS.U16 [R174+0xc200], R144 ;  /* 0x00c20090ae007388 */ /* 0x000fe80000000400 */
[----:B------:R-:W-:Y:S04]  /*4cf0*/  STS.U16 [R174+0xd200], R154 ;  /* 0x00d2009aae007388 */ /* 0x000fe80000000400 */
[----:B------:R-:W-:Y:S04]  /*4d00*/  STS.U16 [R174+0xe200], R159 ;  /* 0x00e2009fae007388 */ /* 0x000fe80000000400 */
[----:B------:R0:W-:Y:S04]  /*4d10*/  STS.U16 [R174+0xf200], R161 ;  /* 0x00f200a1ae007388 */ /* 0x0001e80000000400 */
[----:B------:R-:W-:Y:S04]  /*4d20*/  STS.U16 [R175+0x8400], R82 ;  /* 0x00840052af007388 */ /* 0x000fe80000000400 */
[----:B------:R-:W-:Y:S01]  /*4d30*/  STS.U16 [R175+0x9400], R89 ;  /* 0x00940059af007388 */ /* 0x000fe20000000400 */
[----:B0-----:R-:W-:-:S03]  /*4d40*/  LOP3.LUT R174, R0, 0x30, RZ, 0x3c, !PT ;  /* 0x0000003000ae7812 */ /* 0x001fc600078e3cff */
        /* <DEDUP_REMOVED lines=13> */
[----:B-----5:R-:W-:Y:S04]  /*4e20*/  STS.U16 [R174+0xe600], R165 ;  /* 0x00e600a5ae007388 */ /* 0x020fe80000000400 */
        /* <DEDUP_REMOVED lines=34> */
[----:B------:R-:W-:Y:S01]  /*5050*/  BAR.SYNC.DEFER_BLOCKING 0x0 ;  /* 0x0000000000007b1d */ /* 0x000fe20000010000 */
[----:B------:R-:W-:-:S02]  /*5060*/  LOP3.LUT R83, R16, 0x20, RZ, 0x3c, !PT ;  /* 0x0000002010537812 */ /* 0x000fc400078e3cff */
[C---:B------:R-:W-:Y:S02]  /*5070*/  LOP3.LUT R82, R16.reuse, 0x40, RZ, 0x3c, !PT ;  /* 0x0000004010527812 */ /* 0x040fe400078e3cff */
[----:B------:R-:W-:Y:S01]  /*5080*/  LOP3.LUT R81, R16, 0x60, RZ, 0x3c, !PT ;  /* 0x0000006010517812 */ /* 0x000fe200078e3cff */
[----:B------:R-:W-:Y:S04]  /*5090*/  LDSM.16.M88.4 R104, [R15+0x8000] ;  /* 0x008000000f68783b */ /* 0x000fe80000000200 */
[----:B------:R-:W0:Y:S04]  /*50a0*/  LDSM.16.MT88.4 R128, [R83] ;  /* 0x000000005380783b */ /* 0x000e280000004200 */
[----:B------:R-:W1:Y:S04]  /*50b0*/  LDSM.16.MT88.4 R144, [R16] ;  /* 0x000000001090783b */ /* 0x000e680000004200 */
[----:B------:R-:W2:Y:S04]  /*50c0*/  LDSM.16.MT88.4 R92, [R82] ;  /* 0x00000000525c783b */ /* 0x000ea80000004200 */
[----:B------:R-:W3:Y:S04]  /*50d0*/  LDSM.16.MT88.4 R140, [R81] ;  /* 0x00000000518c783b */ /* 0x000ee80000004200 */
[----:B------:R-:W4:Y:S04]  /*50e0*/  LDSM.16.MT88.4 R4, [R83+0x800] ;  /* 0x000800005304783b */ /* 0x000f280000004200 */
[----:B------:R-:W5:Y:S04]  /*50f0*/  LDSM.16.MT88.4 R8, [R16+0x800] ;  /* 0x000800001008783b */ /* 0x000f680000004200 */
[----:B------:R-:W3:Y:S04]  /*5100*/  LDSM.16.MT88.4 R156, [R82+0x800] ;  /* 0x00080000529c783b */ /* 0x000ee80000004200 */
[----:B------:R-:W4:Y:S01]  /*5110*/  LDSM.16.MT88.4 R100, [R81+0x800] ;  /* 0x000800005164783b */ /* 0x000f220000004200 */
[----:B------:R-:W-:-:S03]  /*5120*/  LOP3.LUT R154, R15, 0x40, RZ, 0x3c, !PT ;  /* 0x000000400f9a7812 */ /* 0x000fc600078e3cff */
[----:B------:R-:W-:Y:S04]  /*5130*/  LDSM.16.MT88.4 R88, [R83+0x1000] ;  /* 0x001000005358783b */ /* 0x000fe80000004200 */
[----:B------:R-:W5:Y:S01]  /*5140*/  LDSM.16.M88.4 R84, [R154+0x8000] ;  /* 0x008000009a54783b */ /* 0x000f620000000200 */
[-C--:B0-----:R-:W-:Y:S03]  /*5150*/  HMMA.16816.F32.BF16 R128, R128, R104.reuse, RZ ;  /* 0x000000688080723c */ /* 0x081fe600000418ff */
[----:B------:R-:W0:Y:S05]  /*5160*/  LDSM.16.MT88.4 R96, [R16+0x1000] ;  /* 0x001000001060783b */ /* 0x000e2a0000004200 */
[-C--:B-1----:R-:W-:Y:S08]  /*5170*/  HMMA.16816.F32.BF16 R144, R144, R104.reuse, RZ ;  /* 0x000000689090723c */ /* 0x082ff000000418ff */
[-C--:B--2---:R-:W-:Y:S08]  /*5180*/  HMMA.16816.F32.BF16 R92, R92, R104.reuse, RZ ;  /* 0x000000685c5c723c */ /* 0x084ff000000418ff */
[----:B---3--:R-:W-:Y:S08]  /*5190*/  HMMA.16816.F32.BF16 R140, R140, R104, RZ ;  /* 0x000000688c8c723c */ /* 0x008ff000000418ff */
[-C--:B----4-:R-:W-:Y:S01]  /*51a0*/  HMMA.16816.F32.BF16 R4, R4, R106.reuse, R128 ;  /* 0x0000006a0404723c */ /* 0x090fe20000041880 */
[----:B------:R-:W1:Y:S07]  /*51b0*/  LDSM.16.MT88.4 R128, [R82+0x1000] ;  /* 0x001000005280783b */ /* 0x000e6e0000004200 */
[-C--:B-----5:R-:W-:Y:S01]  /*51c0*/  HMMA.16816.F32.BF16 R8, R8, R106.reuse, R144 ;  /* 0x0000006a0808723c */ /* 0x0a0fe20000041890 */
[----:B------:R-:W-:Y:S07]  /*51d0*/  LDSM.16.MT88.4 R144, [R82+0x2000] ;  /* 0x002000005290783b */ /* 0x000fee0000004200 */
[-C--:B------:R-:W-:Y:S01]  /*51e0*/  HMMA.16816.F32.BF16 R156, R156, R106.reuse, R92 ;  /* 0x0000006a9c9c723c */ /* 0x080fe2000004185c */
[----:B------:R-:W2:Y:S07]  /*51f0*/  LDSM.16.MT88.4 R92, [R81+0x1000] ;  /* 0x00100000515c783b */ /* 0x000eae0000004200 */
[----:B------:R-:W-:Y:S01]  /*5200*/  HMMA.16816.F32.BF16 R100, R100, R106, R140 ;  /* 0x0000006a6464723c */ /* 0x000fe2000004188c */
[----:B------:R-:W3:Y:S04]  /*5210*/  LDSM.16.MT88.4 R104, [R83+0x1800] ;  /* 0x001800005368783b */ /* 0x000ee80000004200 */
[----:B------:R-:W4:Y:S03]  /*5220*/  LDSM.16.MT88.4 R140, [R16+0x1800] ;  /* 0x00180000108c783b */ /* 0x000f260000004200 */
[-C--:B------:R-:W-:Y:S01]  /*5230*/  HMMA.16816.F32.BF16 R88, R88, R84.reuse, R4 ;  /* 0x000000545858723c */ /* 0x080fe20000041804 */
[----:B------:R-:W-:Y:S07]  /*5240*/  LDSM.16.MT88.4 R4, [R81+0x1800] ;  /* 0x001800005104783b */ /* 0x000fee0000004200 */
[-C--:B0-----:R-:W-:Y:S01]  /*5250*/  HMMA.16816.F32.BF16 R96, R96, R84.reuse, R8 ;  /* 0x000000546060723c */ /* 0x081fe20000041808 */
[----:B------:R-:W0:Y:S07]  /*5260*/  LDSM.16.MT88.4 R8, [R82+0x1800] ;  /* 0x001800005208783b */ /* 0x000e2e0000004200 */
[-C--:B-1----:R-:W-:Y:S01]  /*5270*/  HMMA.16816.F32.BF16 R156, R128, R84.reuse, R156 ;  /* 0x00000054809c723c */ /* 0x082fe2000004189c */
[----:B------:R-:W-:Y:S07]  /*5280*/  LDSM.16.M88.4 R128, [R15+0x8080] ;  /* 0x008080000f80783b */ /* 0x000fee0000000200 */
[----:B--2---:R-:W-:Y:S01]  /*5290*/  HMMA.16816.F32.BF16 R92, R92, R84, R100 ;  /* 0x000000545c5c723c */ /* 0x004fe20000041864 */
[----:B------:R-:W1:Y:S07]  /*52a0*/  LDSM.16.MT88.4 R100, [R16+0x2000] ;  /* 0x002000001064783b */ /* 0x000e6e0000004200 */
[-C--:B---3--:R-:W-:Y:S01]  /*52b0*/  HMMA.16816.F32.BF16 R104, R104, R86.reuse, R88 ;  /* 0x000000566868723c */ /* 0x088fe20000041858 */
[----:B------:R-:W2:Y:S07]  /*52c0*/  LDSM.16.MT88.4 R88, [R83+0x2000] ;  /* 0x002000005358783b */ /* 0x000eae0000004200 */
[-C--:B----4-:R-:W-:Y:S01]  /*52d0*/  HMMA.16816.F32.BF16 R140, R140, R86.reuse, R96 ;  /* 0x000000568c8c723c */ /* 0x090fe20000041860 */
[----:B------:R-:W3:Y:S07]  /*52e0*/  LDSM.16.MT88.4 R96, [R81+0x2000] ;  /* 0x002000005160783b */ /* 0x000eee0000004200 */
[-C--:B0-----:R-:W-:Y:S01]  /*52f0*/  HMMA.16816.F32.BF16 R8, R8, R86.reuse, R156 ;  /* 0x000000560808723c */ /* 0x081fe2000004189c */
[----:B------:R-:W-:Y:S07]  /*5300*/  LDSM.16.MT88.4 R156, [R82+0x2800] ;  /* 0x00280000529c783b */ /* 0x000fee0000004200 */
[----:B------:R-:W-:Y:S01]  /*5310*/  HMMA.16816.F32.BF16 R4, R4, R86, R92 ;  /* 0x000000560404723c */ /* 0x000fe2000004185c */
[----:B------:R-:W0:Y:S04]  /*5320*/  LDSM.16.MT88.4 R84, [R16+0x2800] ;  /* 0x002800001054783b */ /* 0x000e280000004200 */
[----:B------:R-:W4:Y:S03]  /*5330*/  LDSM.16.MT88.4 R92, [R83+0x2800] ;  /* 0x00280000535c783b */ /* 0x000f260000004200 */
[-C--:B-1----:R-:W-:Y:S01]  /*5340*/  HMMA.16816.F32.BF16 R140, R100, R128.reuse, R140 ;  /* 0x00000080648c723c */ /* 0x082fe2000004188c */
[----:B------:R-:W1:Y:S07]  /*5350*/  LDSM.16.MT88.4 R100, [R81+0x2800] ;  /* 0x002800005164783b */ /* 0x000e6e0000004200 */
[-C--:B--2---:R-:W-:Y:S01]  /*5360*/  HMMA.16816.F32.BF16 R104, R88, R128.reuse, R104 ;  /* 0x000000805868723c */ /* 0x084fe20000041868 */
[----:B------:R-:W-:Y:S07]  /*5370*/  LDSM.16.MT88.4 R88, [R83+0x3000] ;  /* 0x003000005358783b */ /* 0x000fee0000004200 */
[-C--:B------:R-:W-:Y:S01]  /*5380*/  HMMA.16816.F32.BF16 R144, R144, R128.reuse, R8 ;  /* 0x000000809090723c */ /* 0x080fe20000041808 */
[----:B------:R-:W-:Y:S07]  /*5390*/  LDSM.16.MT88.4 R8, [R16+0x3000] ;  /* 0x003000001008783b */ /* 0x000fee0000004200 */
[----:B---3--:R-:W-:Y:S01]  /*53a0*/  HMMA.16816.F32.BF16 R96, R96, R128, R4 ;  /* 0x000000806060723c */ /* 0x008fe20000041804 */
[----:B------:R-:W2:Y:S07]  /*53b0*/  LDSM.16.M88.4 R4, [R154+0x8080] ;  /* 0x008080009a04783b */ /* 0x000eae0000000200 */
[-C--:B0-----:R-:W-:Y:S01]  /*53c0*/  HMMA.16816.F32.BF16 R84, R84, R130.reuse, R140 ;  /* 0x000000825454723c */ /* 0x081fe2000004188c */
[----:B------:R-:W-:Y:S07]  /*53d0*/  LDSM.16.MT88.4 R140, [R81+0x3000] ;  /* 0x00300000518c783b */ /* 0x000fee0000004200 */
[-C--:B----4-:R-:W-:Y:S01]  /*53e0*/  HMMA.16816.F32.BF16 R92, R92, R130.reuse, R104 ;  /* 0x000000825c5c723c */ /* 0x090fe20000041868 */
[----:B------:R-:W0:Y:S07]  /*53f0*/  LDSM.16.MT88.4 R104, [R82+0x3000] ;  /* 0x003000005268783b */ /* 0x000e2e0000004200 */
[-C--:B------:R-:W-:Y:S01]  /*5400*/  HMMA.16816.F32.BF16 R144, R156, R130.reuse, R144 ;  /* 0x000000829c90723c */ /* 0x080fe20000041890 */
[----:B------:R-:W-:Y:S07]  /*5410*/  LDSM.16.MT88.4 R156, [R16+0x4000] ;  /* 0x00400000109c783b */ /* 0x000fee0000004200 */
[----:B-1----:R-:W-:Y:S01]  /*5420*/  HMMA.16816.F32.BF16 R128, R100, R130, R96 ;  /* 0x000000826480723c */ /* 0x002fe20000041860 */
[----:B------:R-:W-:Y:S04]  /*5430*/  LDSM.16.MT88.4 R96, [R82+0x3800] ;  /* 0x003800005260783b */ /* 0x000fe80000004200 */
[----:B------:R-:W-:Y:S03]  /*5440*/  LDSM.16.MT88.4 R100, [R81+0x3800] ;  /* 0x003800005164783b */ /* 0x000fe60000004200 */
[-C--:B--2---:R-:W-:Y:S01]  /*5450*/  HMMA.16816.F32.BF16 R8, R8, R4.reuse, R84 ;  /* 0x000000040808723c */ /* 0x084fe20000041854 */
[----:B------:R-:W1:Y:S07]  /*5460*/  LDSM.16.MT88.4 R84, [R16+0x3800] ;  /* 0x003800001054783b */ /* 0x000e6e0000004200 */
[-C--:B------:R-:W-:Y:S01]  /*5470*/  HMMA.16816.F32.BF16 R88, R88, R4.reuse, R92 ;  /* 0x000000045858723c */ /* 0x080fe2000004185c */
[----:B------:R-:W2:Y:S07]  /*5480*/  LDSM.16.MT88.4 R92, [R83+0x3800] ;  /* 0x00380000535c783b */ /* 0x000eae0000004200 */
[-C--:B0-----:R-:W-:Y:S01]  /*5490*/  HMMA.16816.F32.BF16 R104, R104, R4.reuse, R144 ;  /* 0x000000046868723c */ /* 0x081fe20000041890 */
[----:B------:R-:W-:Y:S07]  /*54a0*/  LDSM.16.MT88.4 R144, [R83+0x4000] ;  /* 0x004000005390783b */ /* 0x000fee0000004200 */
[----:B------:R-:W-:Y:S01]  /*54b0*/  HMMA.16816.F32.BF16 R140, R140, R4, R128 ;  /* 0x000000048c8c723c */ /* 0x000fe20000041880 */
[----:B------:R-:W0:Y:S07]  /*54c0*/  LDSM.16.M88.4 R128, [R15+0x8100] ;  /* 0x008100000f80783b */ /* 0x000e2e0000000200 */
[-C--:B-1----:R-:W-:Y:S01]  /*54d0*/  HMMA.16816.F32.BF16 R8, R84, R6.reuse, R8 ;  /* 0x000000065408723c */ /* 0x082fe20000041808 */
[----:B------:R-:W1:Y:S07]  /*54e0*/  LDSM.16.MT88.4 R84, [R82+0x4000] ;  /* 0x004000005254783b */ /* 0x000e6e0000004200 */
[-C--:B--2---:R-:W-:Y:S01]  /*54f0*/  HMMA.16816.F32.BF16 R88, R92, R6.reuse, R88 ;  /* 0x000000065c58723c */ /* 0x084fe20000041858 */
[----:B------:R-:W2:Y:S07]  /*5500*/  LDSM.16.MT88.4 R92, [R81+0x4000] ;  /* 0x00400000515c783b */ /* 0x000eae0000004200 */
[-C--:B------:R-:W-:Y:S01]  /*5510*/  HMMA.16816.F32.BF16 R96, R96, R6.reuse, R104 ;  /* 0x000000066060723c */ /* 0x080fe20000041868 */
[----:B------:R-:W3:Y:S07]  /*5520*/  LDSM.16.MT88.4 R104, [R16+0x4800] ;  /* 0x004800001068783b */ /* 0x000eee0000004200 */
[----:B------:R-:W-:Y:S01]  /*5530*/  HMMA.16816.F32.BF16 R100, R100, R6, R140 ;  /* 0x000000066464723c */ /* 0x000fe2000004188c */
[----:B------:R-:W4:Y:S04]  /*5540*/  LDSM.16.MT88.4 R4, [R83+0x4800] ;  /* 0x004800005304783b */ /* 0x000f280000004200 */
[----:B------:R-:W5:Y:S03]  /*5550*/  LDSM.16.MT88.4 R140, [R82+0x4800] ;  /* 0x00480000528c783b */ /* 0x000f660000004200 */
[-C--:B0-----:R-:W-:Y:S01]  /*5560*/  HMMA.16816.F32.BF16 R8, R156, R128.reuse, R8 ;  /* 0x000000809c08723c */ /* 0x081fe20000041808 */
[----:B------:R-:W-:Y:S07]  /*5570*/  LDSM.16.MT88.4 R156, [R82+0x5000] ;  /* 0x00500000529c783b */ /* 0x000fee0000004200 */
[-C--:B------:R-:W-:Y:S01]  /*5580*/  HMMA.16816.F32.BF16 R88, R144, R128.reuse, R88 ;  /* 0x000000809058723c */ /* 0x080fe20000041858 */
[----:B------:R-:W0:Y:S07]  /*5590*/  LDSM.16.MT88.4 R144, [R81+0x4800] ;  /* 0x004800005190783b */ /* 0x000e2e0000004200 */
[-C--:B-1----:R-:W-:Y:S01]  /*55a0*/  HMMA.16816.F32.BF16 R84, R84, R128.reuse, R96 ;  /* 0x000000805454723c */ /* 0x082fe20000041860 */
[----:B------:R-:W1:Y:S07]  /*55b0*/  LDSM.16.M88.4 R96, [R154+0x8100] ;  /* 0x008100009a60783b */ /* 0x000e6e0000000200 */
[----:B--2---:R-:W-:Y:S01]  /*55c0*/  HMMA.16816.F32.BF16 R92, R92, R128, R100 ;  /* 0x000000805c5c723c */ /* 0x004fe20000041864 */
[----:B------:R-:W-:Y:S07]  /*55d0*/  LDSM.16.MT88.4 R100, [R81+0x5000] ;  /* 0x005000005164783b */ /* 0x000fee0000004200 */
[-C--:B---3--:R-:W-:Y:S01]  /*55e0*/  HMMA.16816.F32.BF16 R104, R104, R130.reuse, R8 ;  /* 0x000000826868723c */ /* 0x088fe20000041808 */
[----:B------:R-:W2:Y:S07]  /*55f0*/  LDSM.16.MT88.4 R8, [R16+0x5000] ;  /* 0x005000001008783b */ /* 0x000eae0000004200 */
[-C--:B----4-:R-:W-:Y:S01]  /*5600*/  HMMA.16816.F32.BF16 R4, R4, R130.reuse, R88 ;  /* 0x000000820404723c */ /* 0x090fe20000041858 */
[----:B------:R-:W3:Y:S07]  /*5610*/  LDSM.16.MT88.4 R88, [R83+0x5000] ;  /* 0x005000005358783b */ /* 0x000eee0000004200 */
[-C--:B-----5:R-:W-:Y:S01]  /*5620*/  HMMA.16816.F32.BF16 R84, R140, R130.reuse, R84 ;  /* 0x000000828c54723c */ /* 0x0a0fe20000041854 */
[----:B------:R-:W-:Y:S07]  /*5630*/  LDSM.16.MT88.4 R140, [R16+0x6000] ;  /* 0x00600000108c783b */ /* 0x000fee0000004200 */
[----:B0-----:R-:W-:Y:S01]  /*5640*/  HMMA.16816.F32.BF16 R144, R144, R130, R92 ;  /* 0x000000829090723c */ /* 0x001fe2000004185c */
[----:B------:R-:W0:Y:S04]  /*5650*/  LDSM.16.MT88.4 R128, [R16+0x5800] ;  /* 0x005800001080783b */ /* 0x000e280000004200 */
[----:B------:R-:W4:Y:S11]  /*5660*/  LDSM.16.MT88.4 R92, [R83+0x5800] ;  /* 0x00580000535c783b */ /* 0x000f360000004200 */
[-C--:B-1----:R-:W-:Y:S01]  /*5670*/  HMMA.16816.F32.BF16 R84, R156, R96.reuse, R84 ;  /* 0x000000609c54723c */ /* 0x082fe20000041854 */
[----:B------:R-:W1:Y:S07]  /*5680*/  LDSM.16.MT88.4 R156, [R81+0x5800] ;  /* 0x00580000519c783b */ /* 0x000e6e0000004200 */
[-C--:B--2---:R-:W-:Y:S01]  /*5690*/  HMMA.16816.F32.BF16 R8, R8, R96.reuse, R104 ;  /* 0x000000600808723c */ /* 0x084fe20000041868 */
[----:B------:R-:W-:Y:S07]  /*56a0*/  LDSM.16.M88.4 R104, [R15+0x8180] ;  /* 0x008180000f68783b */ /* 0x000fee0000000200 */
[-C--:B---3--:R-:W-:Y:S01]  /*56b0*/  HMMA.16816.F32.BF16 R4, R88, R96.reuse, R4 ;  /* 0x000000605804723c */ /* 0x088fe20000041804 */
[----:B------:R-:W-:Y:S07]  /*56c0*/  LDSM.16.MT88.4 R88, [R83+0x6000] ;  /* 0x006000005358783b */ /* 0x000fee0000004200 */
[----:B------:R-:W-:Y:S01]  /*56d0*/  HMMA.16816.F32.BF16 R144, R100, R96, R144 ;  /* 0x000000606490723c */ /* 0x000fe20000041890 */
[----:B------:R-:W2:Y:S07]  /*56e0*/  LDSM.16.MT88.4 R100, [R82+0x5800] ;  /* 0x005800005264783b */ /* 0x000eae0000004200 */
[-C--:B0-----:R-:W-:Y:S01]  /*56f0*/  HMMA.16816.F32.BF16 R8, R128, R98.reuse, R8 ;  /* 0x000000628008723c */ /* 0x081fe20000041808 */
[----:B------:R-:W0:Y:S07]  /*5700*/  LDSM.16.MT88.4 R128, [R81+0x6000] ;  /* 0x006000005180783b */ /* 0x000e2e0000004200 */
[-C--:B----4-:R-:W-:Y:S01]  /*5710*/  HMMA.16816.F32.BF16 R4, R92, R98.reuse, R4 ;  /* 0x000000625c04723c */ /* 0x090fe20000041804 */
[----:B------:R-:W3:Y:S07]  /*5720*/  LDSM.16.MT88.4 R92, [R82+0x6000] ;  /* 0x00600000525c783b */ /* 0x000eee0000004200 */
[-C--:B-1----:R-:W-:Y:S01]  /*5730*/  HMMA.16816.F32.BF16 R144, R156, R98.reuse, R144 ;  /* 0x000000629c90723c */ /* 0x082fe20000041890 */
[----:B------:R-:W1:Y:S04]  /*5740*/  S2R R174, SR_TID.X ;  /* 0x0000000000ae7919 */ /* 0x000e680000002100 */
[----:B------:R-:W-:Y:S03]  /*5750*/  LDSM.16.MT88.4 R156, [R83+0x7000] ;  /* 0x00700000539c783b */ /* 0x000fe60000004200 */
[----:B--2---:R-:W-:Y:S01]  /*5760*/  HMMA.16816.F32.BF16 R84, R100, R98, R84 ;  /* 0x000000626454723c */ /* 0x004fe20000041854 */
[----:B------:R-:W2:Y:S04]  /*5770*/  LDSM.16.MT88.4 R96, [R16+0x6800] ;  /* 0x006800001060783b */ /* 0x000ea80000004200 */
[----:B------:R-:W-:Y:S03]  /*5780*/  LDSM.16.MT88.4 R100, [R83+0x6800] ;  /* 0x006800005364783b */ /* 0x000fe60000004200 */
[-C--:B------:R-:W-:Y:S01]  /*5790*/  HMMA.16816.F32.BF16 R8, R140, R104.reuse, R8 ;  /* 0x000000688c08723c */ /* 0x080fe20000041808 */
[----:B------:R-:W4:Y:S07]  /*57a0*/  LDSM.16.MT88.4 R140, [R82+0x6800] ;  /* 0x00680000528c783b */ /* 0x000f2e0000004200 */
[-C--:B0-----:R-:W-:Y:S01]  /*57b0*/  HMMA.16816.F32.BF16 R128, R128, R104.reuse, R144 ;  /* 0x000000688080723c */ /* 0x081fe20000041890 */
[----:B------:R0:W-:Y:S07]  /*57c0*/  LDSM.16.M88.4 R144, [R154+0x8180] ;  /* 0x008180009a90783b */ /* 0x0001ee0000000200 */
[-C--:B---3--:R-:W-:Y:S01]  /*57d0*/  HMMA.16816.F32.BF16 R84, R92, R104.reuse, R84 ;  /* 0x000000685c54723c */ /* 0x088fe20000041854 */
[----:B------:R-:W3:Y:S07]  /*57e0*/  LDSM.16.MT88.4 R92, [R16+0x7000] ;  /* 0x00700000105c783b */ /* 0x000eee0000004200 */
[----:B------:R-:W-:Y:S01]  /*57f0*/  HMMA.16816.F32.BF16 R88, R88, R104, R4 ;  /* 0x000000685858723c */ /* 0x000fe20000041804 */
[----:B------:R-:W5:Y:S07]  /*5800*/  LDSM.16.MT88.4 R4, [R81+0x6800] ;  /* 0x006800005104783b */ /* 0x000f6e0000004200 */
[-C--:B--2---:R-:W-:Y:S01]  /*5810*/  HMMA.16816.F32.BF16 R8, R96, R106.reuse, R8 ;  /* 0x0000006a6008723c */ /* 0x084fe20000041808 */
[----:B------:R-:W2:Y:S04]  /*5820*/  LDSM.16.MT88.4 R96, [R82+0x7000] ;  /* 0x007000005260783b */ /* 0x000ea80000004200 */
[----:B0-----:R-:W0:Y:S03]  /*5830*/  S2R R154, SR_CTAID.X ;  /* 0x00000000009a7919 */ /* 0x001e260000002500 */
[----:B----4-:R-:W-:Y:S01]  /*5840*/  HMMA.16816.F32.BF16 R84, R140, R106, R84 ;  /* 0x0000006a8c54723c */ /* 0x010fe20000041854 */
[----:B------:R-:W-:Y:S01]  /*5850*/  LDSM.16.MT88.4 R140, [R81+0x7800] ;  /* 0x00780000518c783b */ /* 0x000fe20000004200 */
[----:B-1----:R-:W-:-:S06]  /*5860*/  LOP3.LUT R175, R174, 0x3, RZ, 0xc0, !PT ;  /* 0x00000003aeaf7812 */ /* 0x002fcc00078ec0ff */
[----:B------:R-:W-:Y:S01]  /*5870*/  HMMA.16816.F32.BF16 R88, R100, R106, R88 ;  /* 0x0000006a6458723c */ /* 0x000fe20000041858 */
[----:B------:R1:W-:Y:S07]  /*5880*/  LDSM.16.MT88.4 R100, [R81+0x7000] ;  /* 0x007000005164783b */ /* 0x0003ee0000004200 */
[----:B---3--:R-:W-:Y:S01]  /*5890*/  HMMA.16816.F32.BF16 R8, R92, R144, R8 ;  /* 0x000000905c08723c */ /* 0x008fe20000041808 */
[----:B------:R3:W4:Y:S01]  /*58a0*/  LDSM.16.MT88.4 R92, [R82+0x7800] ;  /* 0x00780000525c783b */ /* 0x0007220000004200 */
[----:B-1----:R-:W-:-:S06]  /*58b0*/  LOP3.LUT R81, R174, 0xe0, RZ, 0xc0, !PT ;  /* 0x000000e0ae517812 */ /* 0x002fcc00078ec0ff */
[----:B-----5:R-:W-:Y:S01]  /*58c0*/  HMMA.16816.F32.BF16 R4, R4, R106, R128 ;  /* 0x0000006a0404723c */ /* 0x020fe20000041880 */
[----:B------:R-:W1:Y:S01]  /*58d0*/  LDSM.16.MT88.4 R128, [R16+0x7800] ;  /* 0x007800001080783b */ /* 0x000e620000004200 */
[----:B------:R-:W-:Y:S02]  /*58e0*/  LOP3.LUT R174, R174, 0x1c, RZ, 0xc0, !PT ;  /* 0x0000001caeae7812 */ /* 0x000fe400078ec0ff */
[----:B0-----:R-:W-:-:S04]  /*58f0*/  SHF.L.U32 R154, R154, 0x6, RZ ;  /* 0x000000069a9a7819 */ /* 0x001fc800000006ff */
[----:B--2---:R-:W-:Y:S01]  /*5900*/  HMMA.16816.F32.BF16 R84, R96, R144, R84 ;  /* 0x000000906054723c */ /* 0x004fe20000041854 */
[----:B------:R-:W-:Y:S01]  /*5910*/  LEA.HI R154, R174, R154, RZ, 0x1e ;  /* 0x0000009aae9a7211 */ /* 0x000fe200078ff0ff */
[----:B---3--:R-:W-:Y:S01]  /*5920*/  IMAD.SHL.U32 R82, R175, 0x2, RZ ;  /* 0x00000002af527824 */ /* 0x008fe200078e00ff */
[----:B------:R-:W0:Y:S04]  /*5930*/  S2R R174, SR_TID.X ;  /* 0x0000000000ae7919 */ /* 0x000e280000002100 */
[----:B------:R-:W2:Y:S01]  /*5940*/  S2R R160, SR_CTAID.X ;  /* 0x0000000000a07919 */ /* 0x000ea20000002500 */
[----:B------:R-:W-:-:S03]  /*5950*/  LEA.HI R81, R81, R82, RZ, 0x1e ;  /* 0x0000005251517211 */ /* 0x000fc600078ff0ff */
[----:B------:R-:W3:-:S13]  /*5960*/  LDSM.16.MT88.4 R104, [R83+0x7800] ;  /* 0x007800005368783b */ /* 0x000eda0000004200 */
[----:B----4-:R-:W-:Y:S01]  /*5970*/  HMMA.16816.F32.BF16 R84, R92, R146, R84 ;  /* 0x000000925c54723c */ /* 0x010fe20000041854 */
[----:B0-----:R-:W-:-:S06]  /*5980*/  LOP3.LUT R174, R174, 0x1c, RZ, 0xc0, !PT ;  /* 0x0000001caeae7812 */ /* 0x001fcc00078ec0ff */
[----:B------:R-:W-:Y:S01]  /*5990*/  IADD3 R93, P0, R81, UR4, RZ ;  /* 0x00000004515d7c10 */ /* 0x000fe2000ff1e0ff */
[----:B-1----:R-:W-:Y:S01]  /*59a0*/  HMMA.16816.F32.BF16 R8, R128, R146, R8 ;  /* 0x000000928008723c */ /* 0x002fe20000041808 */
[C---:B------:R-:W-:Y:S02]  /*59b0*/  LEA.HI R161, R174.reuse, 0x8, RZ, 0x1e ;  /* 0x00000008aea17811 */ /* 0x040fe400078ff0ff */
[CC--:B------:R-:W-:Y:S02]  /*59c0*/  ISETP.GT.U32.AND P4, PT, R93.reuse, R154.reuse, PT ;  /* 0x0000009a5d00720c */ /* 0x0c0fe40003f84070 */
[----:B------:R-:W-:Y:S02]  /*59d0*/  ISETP.GE.U32.AND P2, PT, R93, R154, PT ;  /* 0x0000009a5d00720c */ /* 0x000fe40003f46070 */
[----:B------:R-:W-:Y:S01]  /*59e0*/  LEA.HI R155, R174, 0x10, RZ, 0x1e ;  /* 0x00000010ae9b7811 */ /* 0x000fe200078ff0ff */
[----:B------:R-:W0:Y:S04]  /*59f0*/  S2R R154, SR_CTAID.X ;  /* 0x00000000009a7919 */ /* 0x000e280000002500 */
[----:B------:R-:W1:Y:S01]  /*5a00*/  S2R R174, SR_TID.X ;  /* 0x0000000000ae7919 */ /* 0x000e620000002100 */
[----:B------:R-:W-:Y:S01]  /*5a10*/  HMMA.16816.F32.BF16 R88, R156, R144, R88 ;  /* 0x000000909c58723c */ /* 0x000fe20000041858 */
[----:B--2---:R-:W-:-:S05]  /*5a20*/  IMAD.SHL.U32 R160, R160, 0x40, RZ ;  /* 0x00000040a0a07824 */ /* 0x004fca00078e00ff */
[----:B------:R-:W-:-:S05]  /*5a30*/  IADD3 R160, R160, R161, RZ ;  /* 0x000000a1a0a07210 */ /* 0x000fca0007ffe0ff */
[----:B------:R-:W-:Y:S01]  /*5a40*/  FMUL R81, R11, c[0x0][0x188] ;  /* 0x000062000b517a20 */ /* 0x000fe20000400000 */
[CC--:B------:R-:W-:Y:S01]  /*5a50*/  ISETP.GT.U32.AND P3, PT, R93.reuse, R160.reuse, PT ;  /* 0x000000a05d00720c */ /* 0x0c0fe20003f64070 */
[----:B------:R-:W-:Y:S01]  /*5a60*/  IMAD.X R11, RZ, RZ, UR5, P0 ;  /* 0x00000005ff0b7e24 */ /* 0x000fe200080e06ff */
[----:B------:R-:W-:Y:S02]  /*5a70*/  ISETP.GE.U32.AND P0, PT, R93, R160, PT ;  /* 0x000000a05d00720c */ /* 0x000fe40003f06070 */
[----:B------:R-:W2:Y:S01]  /*5a80*/  S2R R160, SR_CTAID.X ;  /* 0x0000000000a07919 */ /* 0x000ea20000002500 */
[----:B0-----:R-:W-:Y:S01]  /*5a90*/  IMAD.SHL.U32 R154, R154, 0x40, RZ ;  /* 0x000000409a9a7824 */ /* 0x001fe200078e00ff */
[----:B-1----:R-:W-:-:S03]  /*5aa0*/  LOP3.LUT R174, R174, 0x1c, RZ, 0xc0, !PT ;  /* 0x0000001caeae7812 */ /* 0x002fc600078ec0ff */
[----:B------:R-:W-:Y:S01]  /*5ab0*/  IMAD.IADD R154, R154, 0x1, R155 ;  /* 0x000000019a9a7824 */ /* 0x000fe200078e029b */
[C---:B------:R-:W-:Y:S02]  /*5ac0*/  LEA.HI R161, R174.reuse, 0x18, RZ, 0x1e ;  /* 0x00000018aea17811 */ /* 0x040fe400078ff0ff */
[----:B------:R-:W-:Y:S02]  /*5ad0*/  LEA.HI R155, R174, 0x20, RZ, 0x1e ;  /* 0x00000020ae9b7811 */ /* 0x000fe400078ff0ff */
[----:B------:R-:W0:Y:S01]  /*5ae0*/  S2R R174, SR_TID.X ;  /* 0x0000000000ae7919 */ /* 0x000e220000002100 */
[----:B---3--:R-:W-:Y:S03]  /*5af0*/  HMMA.16816.F32.BF16 R88, R104, R146, R88 ;  /* 0x000000926858723c */ /* 0x008fe60000041858 */
[----:B------:R-:W1:Y:S01]  /*5b00*/  S2R R95, SR_CTAID.X ;  /* 0x00000000005f7919 */ /* 0x000e620000002500 */
[----:B------:R-:W-:Y:S01]  /*5b10*/  FMUL R8, R8, c[0x0][0x188] ;  /* 0x0000620008087a20 */ /* 0x000fe20000400000 */
[----:B--2---:R-:W-:Y:S01]  /*5b20*/  SHF.L.U32 R160, R160, 0x6, RZ ;  /* 0x00000006a0a07819 */ /* 0x004fe200000006ff */
[----:B------:R-:W-:Y:S01]  /*5b30*/  FMUL R9, R9, c[0x0][0x188] ;  /* 0x0000620009097a20 */ /* 0x000fe20000400000 */
[----:B------:R-:W-:-:S02]  /*5b40*/  ISETP.GT.U32.AND.EX P4, PT, R11, RZ, PT, P4 ;  /* 0x000000ff0b00720c */ /* 0x000fc40003f84140 */
[----:B------:R-:W-:Y:S01]  /*5b50*/  ISETP.GE.U32.AND.EX P2, PT, R11, RZ, PT, P2 ;  /* 0x000000ff0b00720c */ /* 0x000fe20003f46120 */
[----:B------:R-:W-:Y:S01]  /*5b60*/  IMAD.IADD R160, R160, 0x1, R161 ;  /* 0x00000001a0a07824 */ /* 0x000fe200078e02a1 */
[----:B------:R-:W-:Y:S01]  /*5b70*/  HMMA.16816.F32.BF16 R4, R100, R144, R4 ;  /* 0x000000906404723c */ /* 0x000fe20000041804 */
[----:B------:R-:W-:Y:S02]  /*5b80*/  ISETP.GT.U32.AND P1, PT, R93, R154, PT ;  /* 0x0000009a5d00720c */ /* 0x000fe40003f24070 */
[----:B------:R-:W-:Y:S02]  /*5b90*/  FSEL R92, R9, -INF , !P2 ;  /* 0xff800000095c7808 */ /* 0x000fe40005000000 */
[----:B0-----:R-:W-:-:S08]  /*5ba0*/  LOP3.LUT R174, R174, 0x1c, RZ, 0xc0, !PT ;  /* 0x0000001caeae7812 */ /* 0x001fd000078ec0ff */
[----:B------:R-:W-:Y:S01]  /*5bb0*/  FMUL R94, R91, c[0x0][0x188] ;  /* 0x000062005b5e7a20 */ /* 0x000fe20000400000 */
[----:B------:R-:W-:Y:S02]  /*5bc0*/  FSEL R91, R8, -INF , !P4 ;  /* 0xff800000085b7808 */ /* 0x000fe40006000000 */
[----:B------:R-:W-:Y:S01]  /*5bd0*/  LEA.HI R96, R174, 0x28, RZ, 0x1e ;  /* 0x00000028ae607811 */ /* 0x000fe200078ff0ff */
[----:B-1----:R-:W-:Y:S01]  /*5be0*/  IMAD.SHL.U32 R95, R95, 0x40, RZ ;  /* 0x000000405f5f7824 */ /* 0x002fe200078e00ff */
[C---:B------:R-:W-:Y:S02]  /*5bf0*/  ISETP.GE.U32.AND P4, PT, R93.reuse, R154, PT ;  /* 0x0000009a5d00720c */ /* 0x040fe40003f86070 */
[----:B------:R-:W-:Y:S01]  /*5c00*/  ISETP.GT.U32.AND P2, PT, R93, R160, PT ;  /* 0x000000a05d00720c */ /* 0x000fe20003f44070 */
[----:B------:R-:W0:Y:S01]  /*5c10*/  S2R R154, SR_CTAID.X ;  /* 0x00000000009a7919 */ /* 0x000e220000002500 */
[----:B------:R-:W-:Y:S01]  /*5c20*/  FMUL R83, R89, c[0x0][0x188] ;  /* 0x0000620059537a20 */ /* 0x000fe20000400000 */
[C---:B------:R-:W-:Y:S01]  /*5c30*/  ISETP.GE.U32.AND.EX P4, PT, R11.reuse, RZ, PT, P4 ;  /* 0x000000ff0b00720c */ /* 0x040fe20003f86140 */
[----:B------:R-:W-:Y:S01]  /*5c40*/  FMUL R82, R90, c[0x0][0x188] ;  /* 0x000062005a527a20 */ /* 0x000fe20000400000 */
[----:B------:R-:W-:Y:S01]  /*5c50*/  ISETP.GT.U32.AND.EX P2, PT, R11, RZ, PT, P2 ;  /* 0x000000ff0b00720c */ /* 0x000fe20003f44120 */
[----:B------:R-:W-:Y:S01]  /*5c60*/  IMAD.IADD R95, R95, 0x1, R96 ;  /* 0x000000015f5f7824 */ /* 0x000fe200078e0260 */
[----:B------:R-:W1:Y:S01]  /*5c70*/  S2R R174, SR_TID.X ;  /* 0x0000000000ae7919 */ /* 0x000e620000002100 */
[----:B------:R-:W-:-:S02]  /*5c80*/  FSEL R83, R83, -INF , !P4 ;  /* 0xff80000053537808 */ /* 0x000fc40006000000 */
[----:B------:R-:W-:Y:S02]  /*5c90*/  FSEL R8, R82, -INF , !P2 ;  /* 0xff80000052087808 */ /* 0x000fe40005000000 */
[CC--:B------:R-:W-:Y:S02]  /*5ca0*/  ISETP.GT.U32.AND P4, PT, R93.reuse, R95.reuse, PT ;  /* 0x0000005f5d00720c */ /* 0x0c0fe40003f84070 */
[----:B------:R-:W-:Y:S02]  /*5cb0*/  ISETP.GE.U32.AND P2, PT, R93, R95, PT ;  /* 0x0000005f5d00720c */ /* 0x000fe40003f46070 */
[----:B------:R-:W2:Y:S04]  /*5cc0*/  S2R R95, SR_CTAID.X ;  /* 0x00000000005f7919 */ /* 0x000ea80000002500 */
[----:B------:R-:W3:Y:S01]  /*5cd0*/  S2R R97, SR_CTAID.X ;  /* 0x0000000000617919 */ /* 0x000ee20000002500 */
[----:B------:R-:W-:Y:S01]  /*5ce0*/  HMMA.16816.F32.BF16 R4, R140, R146, R4 ;  /* 0x000000928c04723c */ /* 0x000fe20000041804 */
[----:B------:R-:W-:-:S02]  /*5cf0*/  FMUL R88, R88, c[0x0][0x188] ;  /* 0x0000620058587a20 */ /* 0x000fc40000400000 */
[----:B0-----:R-:W-:Y:S01]  /*5d00*/  IMAD.SHL.U32 R154, R154, 0x40, RZ ;  /* 0x000000409a9a7824 */ /* 0x001fe200078e00ff */
[C---:B------:R-:W-:Y:S01]  /*5d10*/  ISETP.GT.U32.AND.EX P1, PT, R11.reuse, RZ, PT, P1 ;  /* 0x000000ff0b00720c */ /* 0x040fe20003f24110 */
[----:B------:R-:W-:Y:S01]  /*5d20*/  FMUL R10, R10, c[0x0][0x188] ;  /* 0x000062000a0a7a20 */ /* 0x000fe20000400000 */
[C---:B------:R-:W-:Y:S02]  /*5d30*/  ISETP.GT.U32.AND.EX P3, PT, R11.reuse, RZ, PT, P3 ;  /* 0x000000ff0b00720c */ /* 0x040fe40003f64130 */
[----:B------:R-:W-:Y:S02]  /*5d40*/  IADD3 R154, R154, R155, RZ ;  /* 0x0000009b9a9a7210 */ /* 0x000fe40007ffe0ff */
[----:B-1----:R-:W-:Y:S02]  /*5d50*/  LOP3.LUT R174, R174, 0x1c, RZ, 0xc0, !PT ;  /* 0x0000001caeae7812 */ /* 0x002fe400078ec0ff */
[----:B------:R-:W-:Y:S02]  /*5d60*/  ISETP.GE.U32.AND.EX P0, PT, R11, RZ, PT, P0 ;  /* 0x000000ff0b00720c */ /* 0x000fe40003f06100 */
[----:B------:R-:W-:-:S02]  /*5d70*/  FSEL R88, R88, -INF , !P1 ;  /* 0xff80000058587808 */ /* 0x000fc40004800000 */
[----:B------:R-:W-:Y:S01]  /*5d80*/  ISETP.GE.U32.AND P1, PT, R93, R154, PT ;  /* 0x0000009a5d00720c */ /* 0x000fe20003f26070 */
[----:B--2---:R-:W-:Y:S01]  /*5d90*/  IMAD.SHL.U32 R95, R95, 0x40, RZ ;  /* 0x000000405f5f7824 */ /* 0x004fe200078e00ff */
[----:B------:R-:W-:Y:S02]  /*5da0*/  LEA.HI R96, R174, 0x38, RZ, 0x1e ;  /* 0x00000038ae607811 */ /* 0x000fe400078ff0ff */
[----:B------:R-:W-:Y:S01]  /*5db0*/  FSEL R89, R10, -INF , !P3 ;  /* 0xff8000000a597808 */ /* 0x000fe20005800000 */
[----:B------:R-:W-:Y:S01]  /*5dc0*/  FMUL R10, R86, c[0x0][0x188] ;  /* 0x00006200560a7a20 */ /* 0x000fe20000400000 */
[----:B------:R-:W-:Y:S01]  /*5dd0*/  FSEL R90, R81, -INF , !P0 ;  /* 0xff800000515a7808 */ /* 0x000fe20004000000 */
[----:B------:R-:W-:Y:S01]  /*5de0*/  FMUL R81, R85, c[0x0][0x188] ;  /* 0x0000620055517a20 */ /* 0x000fe20000400000 */
[C---:B------:R-:W-:Y:S02]  /*5df0*/  ISETP.GE.U32.AND.EX P1, PT, R11.reuse, RZ, PT, P1 ;  /* 0x000000ff0b00720c */ /* 0x040fe40003f26110 */
[----:B------:R-:W-:-:S02]  /*5e00*/  ISETP.GT.U32.AND.EX P4, PT, R11, RZ, PT, P4 ;  /* 0x000000ff0b00720c */ /* 0x000fc40003f84140 */
[----:B------:R-:W-:Y:S02]  /*5e10*/  ISETP.GE.U32.AND P3, PT, R93, R160, PT ;  /* 0x000000a05d00720c */ /* 0x000fe40003f66070 */
[----:B------:R-:W-:Y:S02]  /*5e20*/  IADD3 R95, R95, R96, RZ ;  /* 0x000000605f5f7210 */ /* 0x000fe40007ffe0ff */
[----:B------:R-:W-:Y:S02]  /*5e30*/  ISETP.GT.U32.AND P0, PT, R93, R154, PT ;  /* 0x0000009a5d00720c */ /* 0x000fe40003f04070 */
[----:B------:R-:W-:Y:S02]  /*5e40*/  LEA.HI R98, R174, 0x30, RZ, 0x1e ;  /* 0x00000030ae627811 */ /* 0x000fe400078ff0ff */
[----:B---3--:R-:W-:Y:S01]  /*5e50*/  SHF.L.U32 R97, R97, 0x6, RZ ;  /* 0x0000000661617819 */ /* 0x008fe200000006ff */
[----:B------:R-:W-:Y:S01]  /*5e60*/  FMUL R82, R84, c[0x0][0x188] ;  /* 0x0000620054527a20 */ /* 0x000fe20000400000 */
[----:B------:R-:W-:Y:S01]  /*5e70*/  FSEL R81, R81, -INF , !P1 ;  /* 0xff80000051517808 */ /* 0x000fe20004800000 */
[----:B------:R-:W-:Y:S01]  /*5e80*/  FMUL R87, R87, c[0x0][0x188] ;  /* 0x0000620057577a20 */ /* 0x000fe20000400000 */
[----:B------:R-:W-:-:S02]  /*5e90*/  FSEL R10, R10, -INF , !P4 ;  /* 0xff8000000a0a7808 */ /* 0x000fc40006000000 */
[----:B------:R-:W-:Y:S02]  /*5ea0*/  ISETP.GE.U32.AND.EX P3, PT, R11, RZ, PT, P3 ;  /* 0x000000ff0b00720c */ /* 0x000fe40003f66130 */
[CC--:B------:R-:W-:Y:S02]  /*5eb0*/  ISETP.GT.U32.AND P1, PT, R93.reuse, R95.reuse, PT ;  /* 0x0000005f5d00720c */ /* 0x0c0fe40003f24070 */
[----:B------:R-:W-:Y:S02]  /*5ec0*/  ISETP.GE.U32.AND P4, PT, R93, R95, PT ;  /* 0x0000005f5d00720c */ /* 0x000fe40003f86070 */
[C---:B------:R-:W-:Y:S02]  /*5ed0*/  ISETP.GT.U32.AND.EX P0, PT, R11.reuse, RZ, PT, P0 ;  /* 0x000000ff0b00720c */ /* 0x040fe40003f04100 */
[----:B------:R-:W-:Y:S01]  /*5ee0*/  ISETP.GE.U32.AND.EX P2, PT, R11, RZ, PT, P2 ;  /* 0x000000ff0b00720c */ /* 0x000fe20003f46120 */
[----:B------:R-:W-:Y:S01]  /*5ef0*/  IMAD.IADD R97, R97, 0x1, R98 ;  /* 0x0000000161617824 */ /* 0x000fe200078e0262 */
[----:B------:R-:W-:Y:S01]  /*5f00*/  FSEL R9, R94, -INF , !P3 ;  /* 0xff8000005e097808 */ /* 0x000fe20005800000 */
[----:B------:R-:W-:Y:S01]  /*5f10*/  FMUL R6, R6, c[0x0][0x188] ;  /* 0x0000620006067a20 */ /* 0x000fe20000400000 */
[----:B------:R-:W-:Y:S01]  /*5f20*/  ISETP.GT.U32.AND.EX P1, PT, R11, RZ, PT, P1 ;  /* 0x000000ff0b00720c */ /* 0x000fe20003f24110 */
[----:B------:R-:W-:Y:S01]  /*5f30*/  FMUL R7, R7, c[0x0][0x188] ;  /* 0x0000620007077a20 */ /* 0x000fe20000400000 */
[----:B------:R-:W-:-:S02]  /*5f40*/  ISETP.GE.U32.AND.EX P4, PT, R11, RZ, PT, P4 ;  /* 0x000000ff0b00720c */ /* 0x000fc40003f86140 */
[----:B------:R-:W-:Y:S02]  /*5f50*/  FSEL R82, R82, -INF , !P0 ;  /* 0xff80000052527808 */ /* 0x000fe40004000000 */
[----:B------:R-:W-:Y:S02]  /*5f60*/  FSEL R94, R87, -INF , !P2 ;  /* 0xff800000575e7808 */ /* 0x000fe40005000000 */
[CC--:B------:R-:W-:Y:S02]  /*5f70*/  ISETP.GT.U32.AND P3, PT, R93.reuse, R97.reuse, PT ;  /* 0x000000615d00720c */ /* 0x0c0fe40003f64070 */
[----:B------:R-:W-:Y:S02]  /*5f80*/  ISETP.GE.U32.AND P0, PT, R93, R97, PT ;  /* 0x000000615d00720c */ /* 0x000fe40003f06070 */
[----:B------:R-:W-:Y:S02]  /*5f90*/  FSEL R86, R6, -INF , !P1 ;  /* 0xff80000006567808 */ /* 0x000fe40004800000 */
[----:B------:R-:W-:-:S02]  /*5fa0*/  FSEL R87, R7, -INF , !P4 ;  /* 0xff80000007577808 */ /* 0x000fc40006000000 */
[----:B------:R-:W-:Y:S02]  /*5fb0*/  FMNMX R6, R91, R92, !PT ;  /* 0x0000005c5b067209 */ /* 0x000fe40007800000 */
[----:B------:R-:W-:Y:S02]  /*5fc0*/  FMNMX R7, R89, R90, !PT ;  /* 0x0000005a59077209 */ /* 0x000fe40007800000 */
[----:B------:R-:W-:Y:S02]  /*5fd0*/  FMNMX R85, R88, R83, !PT ;  /* 0x0000005358557209 */ /* 0x000fe40007800000 */
[----:B------:R-:W-:Y:S02]  /*5fe0*/  FMNMX R93, R8, R9, !PT ;  /* 0x00000009085d7209 */ /* 0x000fe40007800000 */
[----:B------:R-:W-:Y:S02]  /*5ff0*/  FMNMX R95, R82, R81, !PT ;  /* 0x00000051525f7209 */ /* 0x000fe40007800000 */
[----:B------:R-:W-:Y:S01]  /*6000*/  FMNMX R96, R10, R94, !PT ;  /* 0x0000005e0a607209 */ /* 0x000fe20007800000 */
[----:B------:R-:W0:Y:S04]  /*6010*/  SHFL.BFLY PT, R102, R6, 0x2, 0x1f ;  /* 0x0c401f0006667f89 */ /* 0x000e2800000e0000 */
[----:B------:R-:W1:Y:S04]  /*6020*/  SHFL.BFLY PT, R101, R7, 0x2, 0x1f ;  /* 0x0c401f0007657f89 */ /* 0x000e6800000e0000 */
[----:B------:R-:W2:Y:S04]  /*6030*/  SHFL.BFLY PT, R100, R85, 0x2, 0x1f ;  /* 0x0c401f0055647f89 */ /* 0x000ea800000e0000 */
[----:B------:R-:W3:Y:S04]  /*6040*/  SHFL.BFLY PT, R99, R93, 0x2, 0x1f ;  /* 0x0c401f005d637f89 */ /* 0x000ee800000e0000 */
[----:B------:R-:W4:Y:S04]  /*6050*/  SHFL.BFLY PT, R98, R95, 0x2, 0x1f ;  /* 0x0c401f005f627f89 */ /* 0x000f2800000e0000 */
[----:B------:R-:W5:Y:S01]  /*6060*/  SHFL.BFLY PT, R97, R96, 0x2, 0x1f ;  /* 0x0c401f0060617f89 */ /* 0x000f6200000e0000 */
[----:B------:R-:W-:Y:S01]  /*6070*/  FMUL R4, R4, c[0x0][0x188] ;  /* 0x0000620004047a20 */ /* 0x000fe20000400000 */
[----:B------:R-:W-:Y:S01]  /*6080*/  ISETP.GT.U32.AND.EX P3, PT, R11, RZ, PT, P3 ;  /* 0x000000ff0b00720c */ /* 0x000fe20003f64130 */
[----:B------:R-:W-:Y:S01]  /*6090*/  FMUL R5, R5, c[0x0][0x188] ;  /* 0x0000620005057a20 */ /* 0x000fe20000400000 */
[----:B------:R-:W-:-:S02]  /*60a0*/  ISETP.GE.U32.AND.EX P0, PT, R11, RZ, PT, P0 ;  /* 0x000000ff0b00720c */ /* 0x000fc40003f06100 */
[----:B------:R-:W-:Y:S02]  /*60b0*/  FSEL R11, R4, -INF , !P3 ;  /* 0xff800000040b7808 */ /* 0x000fe40005800000 */
[----:B------:R-:W-:Y:S02]  /*60c0*/  FSEL R84, R5, -INF , !P0 ;  /* 0xff80000005547808 */ /* 0x000fe40004000000 */
[----:B------:R-:W-:Y:S02]  /*60d0*/  FMNMX R4, R86, R87, !PT ;  /* 0x0000005756047209 */ /* 0x000fe40007800000 */
[----:B------:R-:W-:-:S03]  /*60e0*/  FMNMX R103, R11, R84, !PT ;  /* 0x000000540b677209 */ /* 0x000fc60007800000 */
[----:B------:R-:W-:Y:S04]  /*60f0*/  SHFL.BFLY PT, R5, R4, 0x2, 0x1f ;  /* 0x0c401f0004057f89 */ /* 0x000fe800000e0000 */
[----:B------:R-:W5:Y:S01]  /*6100*/  SHFL.BFLY PT, R104, R103, 0x2, 0x1f ;  /* 0x0c401f0067687f89 */ /* 0x000f6200000e0000 */
[----:B0-----:R-:W-:Y:S02]  /*6110*/  FMNMX R6, R6, R102, !PT ;  /* 0x0000006606067209 */ /* 0x001fe40007800000 */
[----:B-1----:R-:W-:Y:S02]  /*6120*/  FMNMX R7, R7, R101, !PT ;  /* 0x0000006507077209 */ /* 0x002fe40007800000 */
[----:B--2---:R-:W-:Y:S02]  /*6130*/  FMNMX R85, R85, R100, !PT ;  /* 0x0000006455557209 */ /* 0x004fe40007800000 */
[----:B---3--:R-:W-:-:S02]  /*6140*/  FMNMX R93, R93, R99, !PT ;  /* 0x000000635d5d7209 */ /* 0x008fc40007800000 */
[----:B----4-:R-:W-:Y:S02]  /*6150*/  FMNMX R95, R95, R98, !PT ;  /* 0x000000625f5f7209 */ /* 0x010fe40007800000 */
[----:B-----5:R-:W-:Y:S01]  /*6160*/  FMNMX R96, R96, R97, !PT ;  /* 0x0000006160607209 */ /* 0x020fe20007800000 */
[----:B------:R-:W0:Y:S04]  /*6170*/  SHFL.BFLY PT, R98, R85, 0x1, 0x1f ;  /* 0x0c201f0055627f89 */ /* 0x000e2800000e0000 */
[----:B------:R-:W1:Y:S04]  /*6180*/  SHFL.BFLY PT, R97, R6, 0x1, 0x1f ;  /* 0x0c201f0006617f89 */ /* 0x000e6800000e0000 */
[----:B------:R-:W2:Y:S04]  /*6190*/  SHFL.BFLY PT, R99, R93, 0x1, 0x1f ;  /* 0x0c201f005d637f89 */ /* 0x000ea800000e0000 */
[----:B------:R-:W3:Y:S04]  /*61a0*/  SHFL.BFLY PT, R100, R95, 0x1, 0x1f ;  /* 0x0c201f005f647f89 */ /* 0x000ee800000e0000 */
[----:B------:R-:W4:Y:S04]  /*61b0*/  SHFL.BFLY PT, R101, R96, 0x1, 0x1f ;  /* 0x0c201f0060657f89 */ /* 0x000f2800000e0000 */
[----:B------:R-:W5:Y:S01]  /*61c0*/  SHFL.BFLY PT, R102, R7, 0x1, 0x1f ;  /* 0x0c201f0007667f89 */ /* 0x000f6200000e0000 */
[----:B------:R-:W-:-:S02]  /*61d0*/  FMNMX R104, R103, R104, !PT ;  /* 0x0000006867687209 */ /* 0x000fc40007800000 */
[----:B------:R-:W-:Y:S01]  /*61e0*/  FMNMX R103, R4, R5, !PT ;  /* 0x0000000504677209 */ /* 0x000fe20007800000 */
[----:B------:R-:W-:Y:S02]  /*61f0*/  BSSY B0, `(.L_x_1) ;  /* 0x0000017000007945 */ /* 0x000fe40003800000 */
[----:B------:R3:W5:Y:S01]  /*6200*/  SHFL.BFLY PT, R5, R104, 0x1, 0x1f ;  /* 0x0c201f0068057f89 */ /* 0x00076200000e0000 */
[----:B0-----:R-:W-:-:S03]  /*6210*/  FMNMX R98, R85, R98, !PT ;  /* 0x0000006255627209 */ /* 0x001fc60007800000 */
[----:B------:R0:W0:Y:S01]  /*6220*/  SHFL.BFLY PT, R4, R103, 0x1, 0x1f ;  /* 0x0c201f0067047f89 */ /* 0x00002200000e0000 */
[----:B-1----:R-:W-:Y:S02]  /*6230*/  FMNMX R97, R6, R97, !PT ;  /* 0x0000006106617209 */ /* 0x002fe40007800000 */
[----:B--2---:R-:W-:Y:S02]  /*6240*/  FMNMX R99, R93, R99, !PT ;  /* 0x000000635d637209 */ /* 0x004fe40007800000 */
[----:B---3--:R-:W-:Y:S02]  /*6250*/  FMNMX R100, R95, R100, !PT ;  /* 0x000000645f647209 */ /* 0x008fe40007800000 */
[----:B----4-:R-:W-:Y:S02]  /*6260*/  FMNMX R101, R96, R101, !PT ;  /* 0x0000006560657209 */ /* 0x010fe40007800000 */
[----:B-----5:R-:W-:Y:S01]  /*6270*/  FMNMX R102, R7, R102, !PT ;  /* 0x0000006607667209 */ /* 0x020fe20007800000 */
[----:B------:R-:W-:Y:S06]  /*6280*/  BAR.SYNC.DEFER_BLOCKING 0x0 ;  /* 0x0000000000007b1d */ /* 0x000fec0000010000 */
[----:B------:R-:W-:Y:S05]  /*6290*/  @P6 BRA `(.L_x_2) ;  /* 0x000000c000006947 */ /* 0x000fea0003800000 */
[----:B------:R-:W1:Y:S02]  /*62a0*/  S2R R174, SR_TID.X ;  /* 0x0000000000ae7919 */ /* 0x000e640000002100 */
[----:B-1----:R-:W-:-:S02]  /*62b0*/  LOP3.LUT R175, R174, 0x1c, RZ, 0xc0, !PT ;  /* 0x0000001caeaf7812 */ /* 0x002fc400078ec0ff */
[----:B------:R-:W-:-:S03]  /*62c0*/  LOP3.LUT R174, R174, 0xff, RZ, 0xc0, !PT ;  /* 0x000000ffaeae7812 */ /* 0x000fc600078ec0ff */
[----:B------:R-:W-:Y:S01]  /*62d0*/  IMAD.SHL.U32 R106, R175, 0x8, RZ ;  /* 0x00000008af6a7824 */ /* 0x000fe200078e00ff */
[--C-:B------:R-:W-:Y:S02]  /*62e0*/  SHF.R.U32.HI R107, RZ, 0x3, R174.reuse ;  /* 0x00000003ff6b7819 */ /* 0x100fe400000116ae */
[----:B------:R-:W-:Y:S02]  /*62f0*/  SHF.R.U32.HI R105, RZ, 0x3, R174 ;  /* 0x00000003ff697819 */ /* 0x000fe400000116ae */
[----:B------:R-:W-:Y:S02]  /*6300*/  LOP3.LUT R107, R107, 0x1c, RZ, 0xc0, !PT ;  /* 0x0000001c6b6b7812 */ /* 0x000fe400078ec0ff */
[----:B------:R-:W-:-:S03]  /*6310*/  LOP3.LUT R105, R105, 0x1c, RZ, 0xc0, !PT ;  /* 0x0000001c69697812 */ /* 0x000fc600078ec0ff */
[----:B------:R-:W-:Y:S01]  /*6320*/  IMAD.IADD R106, R106, 0x1, R107 ;  /* 0x000000016a6a7824 */ /* 0x000fe200078e026b */
[----:B------:R-:W-:-:S04]  /*6330*/  IADD3 R105, R105, R248, RZ ;  /* 0x000000f869697210 */ /* 0x000fc80007ffe0ff */
[----:B------:R1:W-:Y:S04]  /*6340*/  STS [R106+0x8000], R97 ;  /* 0x008000616a007388 */ /* 0x0003e80000000800 */
[----:B------:R1:W-:Y:S02]  /*6350*/  STS [R105+0x8000], R102 ;  /* 0x0080006669007388 */ /* 0x0003e40000000800 */
.L_x_2:
[----:B------:R-:W-:Y:S05]  /*6360*/  BSYNC B0 ;  /* 0x0000000000007941 */ /* 0x000fea0003800000 */
.L_x_1:
[----:B------:R-:W-:Y:S01]  /*6370*/  BSSY B0, `(.L_x_3) ;  /* 0x0000025000007945 */ /* 0x000fe20003800000 */
[----:B------:R-:W-:Y:S01]  /*6380*/  BSSY B1, `(.L_x_4) ;  /* 0x0000022000017945 */ /* 0x000fe20003800000 */
[----:B------:R-:W-:Y:S02]  /*6390*/  FMNMX R5, R104, R5, !PT ;  /* 0x0000000568057209 */ /* 0x000fe40007800000 */
[----:B0-----:R-:W-:Y:S01]  /*63a0*/  FMNMX R4, R103, R4, !PT ;  /* 0x0000000467047209 */ /* 0x001fe20007800000 */
[----:B------:R-:W-:Y:S05]  /*63b0*/  @P6 BRA `(.L_x_5) ;  /* 0x000000d000006947 */ /* 0x000fea0003800000 */
[----:B------:R-:W0:Y:S02]  /*63c0*/  S2R R6, SR_TID.X ;  /* 0x0000000000067919 */ /* 0x000e240000002100 */
[----:B0-----:R-:W-:-:S04]  /*63d0*/  LOP3.LUT R6, R6, 0xff, RZ, 0xc0, !PT ;  /* 0x000000ff06067812 */ /* 0x001fc800078ec0ff */
[----:B------:R-:W-:-:S04]  /*63e0*/  SHF.R.U32.HI R6, RZ, 0x3, R6 ;  /* 0x00000003ff067819 */ /* 0x000fc80000011606 */
[----:B------:R-:W-:-:S05]  /*63f0*/  LOP3.LUT R6, R6, 0x1c, RZ, 0xc0, !PT ;  /* 0x0000001c06067812 */ /* 0x000fca00078ec0ff */
[----:B------:R-:W-:-:S05]  /*6400*/  IMAD.IADD R6, R6, 0x1, R247 ;  /* 0x0000000106067824 */ /* 0x000fca00078e02f7 */
[----:B------:R0:W-:Y:S01]  /*6410*/  STS [R6+0x8000], R98 ;  /* 0x0080006206007388 */ /* 0x0001e20000000800 */
[----:B------:R-:W-:Y:S05]  /*6420*/  @P6 BRA `(.L_x_6) ;  /* 0x000000d000006947 */ /* 0x000fea0003800000 */
[----:B0-----:R-:W0:Y:S02]  /*6430*/  S2R R6, SR_TID.X ;  /* 0x0000000000067919 */ /* 0x001e240000002100 */
[----:B0-----:R-:W-:-:S04]  /*6440*/  LOP3.LUT R6, R6, 0xff, RZ, 0xc0, !PT ;  /* 0x000000ff06067812 */ /* 0x001fc800078ec0ff */
[----:B------:R-:W-:-:S04]  /*6450*/  SHF.R.U32.HI R6, RZ, 0x3, R6 ;  /* 0x00000003ff067819 */ /* 0x000fc80000011606 */
[----:B------:R-:W-:-:S05]  /*6460*/  LOP3.LUT R6, R6, 0x1c, RZ, 0xc0, !PT ;  /* 0x0000001c06067812 */ /* 0x000fca00078ec0ff */
[----:B------:R-:W-:-:S05]  /*6470*/  IMAD.IADD R6, R6, 0x1, R246 ;  /* 0x0000000106067824 */ /* 0x000fca00078e02f6 */
[----:B------:R0:W-:Y:S02]  /*6480*/  STS [R6+0x8000], R99 ;  /* 0x0080006306007388 */ /* 0x0001e40000000800 */
.L_x_5:
[----:B------:R-:W-:Y:S05]  /*6490*/  @P6 BRA `(.L_x_7) ;  /* 0x000000d000006947 */ /* 0x000fea0003800000 */
[----:B0-----:R-:W0:Y:S02]  /*64a0*/  S2R R6, SR_TID.X ;  /* 0x0000000000067919 */ /* 0x001e240000002100 */
[----:B0-----:R-:W-:-:S04]  /*64b0*/  LOP3.LUT R6, R6, 0xff, RZ, 0xc0, !PT ;  /* 0x000000ff06067812 */ /* 0x001fc800078ec0ff */
[----:B------:R-:W-:-:S04]  /*64c0*/  SHF.R.U32.HI R6, RZ, 0x3, R6 ;  /* 0x00000003ff067819 */ /* 0x000fc80000011606 */
[----:B------:R-:W-:-:S04]  /*64d0*/  LOP3.LUT R6, R6, 0x1c, RZ, 0xc0, !PT ;  /* 0x0000001c06067812 */ /* 0x000fc800078ec0ff */
[----:B------:R-:W-:-:S05]  /*64e0*/  IADD3 R6, R6, R245, RZ ;  /* 0x000000f506067210 */ /* 0x000fca0007ffe0ff */
[----:B------:R0:W-:Y:S02]  /*64f0*/  STS [R6+0x8000], R100 ;  /* 0x0080006406007388 */ /* 0x0001e40000000800 */
.L_x_6:
[----:B------:R-:W-:Y:S05]  /*6500*/  @P6 BRA `(.L_x_8) ;  /* 0x0000009000006947 */ /* 0x000fea0003800000 */
[----:B0-----:R-:W0:Y:S02]  /*6510*/  S2R R6, SR_TID.X ;  /* 0x0000000000067919 */ /* 0x001e240000002100 */
[----:B0-----:R-:W-:-:S04]  /*6520*/  LOP3.LUT R6, R6, 0xff, RZ, 0xc0, !PT ;  /* 0x000000ff06067812 */ /* 0x001fc800078ec0ff */
[----:B------:R-:W-:-:S04]  /*6530*/  SHF.R.U32.HI R6, RZ, 0x3, R6 ;  /* 0x00000003ff067819 */ /* 0x000fc80000011606 */
[----:B------:R-:W-:-:S05]  /*6540*/  LOP3.LUT R6, R6, 0x1c, RZ, 0xc0, !PT ;  /* 0x0000001c06067812 */ /* 0x000fca00078ec0ff */
[----:B------:R-:W-:-:S05]  /*6550*/  IMAD.IADD R6, R6, 0x1, R244 ;  /* 0x0000000106067824 */ /* 0x000fca00078e02f4 */
[----:B------:R0:W-:Y:S02]  /*6560*/  STS [R6+0x8000], R101 ;  /* 0x0080006506007388 */ /* 0x0001e40000000800 */
.L_x_7:
[----:B------:R-:W-:Y:S01]  /*6570*/  @P6 BREAK B1 ;  /* 0x0000000000016942 */ /* 0x000fe20003800000 */
[----:B------:R-:W-:Y:S05]  /*6580*/  @P6 BRA `(.L_x_9) ;  /* 0x0000003000006947 */ /* 0x000fea0003800000 */
[----:B------:R2:W-:Y:S02]  /*6590*/  STS [R252+0x8000], R5 ;  /* 0x00800005fc007388 */ /* 0x0005e40000000800 */
.L_x_8:
[----:B------:R-:W-:Y:S05]  /*65a0*/  BSYNC B1 ;  /* 0x0000000000017941 */ /* 0x000fea0003800000 */
.L_x_4:
[----:B------:R3:W-:Y:S02]  /*65b0*/  @!P6 STS [R249+0x8000], R4 ;  /* 0x00800004f900e388 */ /* 0x0007e40000000800 */
.L_x_9:
[----:B------:R-:W-:Y:S05]  /*65c0*/  BSYNC B0 ;  /* 0x0000000000007941 */ /* 0x000fea0003800000 */
.L_x_3:
[----:B------:R-:W-:Y:S01]  /*65d0*/  WARPSYNC 0xffffffff ;  /* 0xffffffff00007948 */ /* 0x000fe20003800000 */
[----:B-1----:R-:W1:Y:S01]  /*65e0*/  S2R R97, SR_TID.X ;  /* 0x0000000000617919 */ /* 0x002e620000002100 */
[----:B------:R-:W-:Y:S03]  /*65f0*/  BSSY B0, `(.L_x_10) ;  /* 0x00000a3000007945 */ /* 0x000fe60003800000 */
[----:B------:R-:W-:Y:S01]  /*6600*/  BAR.SYNC.DEFER_BLOCKING 0x0 ;  /* 0x0000000000007b1d */ /* 0x000fe20000010000 */
[C---:B-1----:R-:W-:Y:S02]  /*6610*/  LOP3.LUT R95, R97.reuse, 0xff, RZ, 0xc0, !PT ;  /* 0x000000ff615f7812 */ /* 0x042fe400078ec0ff */
[----:B------:R-:W-:-:S03]  /*6620*/  LOP3.LUT R216, R97, 0x1c, RZ, 0xc0, !PT ;  /* 0x0000001c61d87812 */ /* 0x000fc600078ec0ff */
[----:B0-----:R-:W0:Y:S04]  /*6630*/  LDS R6, [R95.X4+0x8000] ;  /* 0x008000005f067984 */ /* 0x001e280000004800 */
[----:B---3--:R-:W1:Y:S04]  /*6640*/  LDS R4, [R95.X4+0x8400] ;  /* 0x008400005f047984 */ /* 0x008e680000004800 */
[----:B0-----:R-:W0:Y:S04]  /*6650*/  SHFL.BFLY PT, R7, R6, 0x4, 0x1f ;  /* 0x0c801f0006077f89 */ /* 0x001e2800000e0000 */
[----:B-12---:R-:W1:Y:S01]  /*6660*/  SHFL.BFLY PT, R5, R4, 0x4, 0x1f ;  /* 0x0c801f0004057f89 */ /* 0x006e6200000e0000 */
[----:B0-----:R-:W-:-:S02]  /*6670*/  FMNMX R7, R6, R7, !PT ;  /* 0x0000000706077209 */ /* 0x001fc40007800000 */
[----:B-1----:R-:W-:-:S03]  /*6680*/  FMNMX R5, R4, R5, !PT ;  /* 0x0000000504057209 */ /* 0x002fc60007800000 */
[----:B------:R-:W0:Y:S04]  /*6690*/  SHFL.BFLY PT, R6, R7, 0x2, 0x1f ;  /* 0x0c401f0007067f89 */ /* 0x000e2800000e0000 */
[----:B------:R-:W1:Y:S01]  /*66a0*/  SHFL.BFLY PT, R4, R5, 0x2, 0x1f ;  /* 0x0c401f0005047f89 */ /* 0x000e6200000e0000 */
[----:B0-----:R-:W-:Y:S02]  /*66b0*/  FMNMX R6, R7, R6, !PT ;  /* 0x0000000607067209 */ /* 0x001fe40007800000 */
[----:B-1----:R-:W-:-:S03]  /*66c0*/  FMNMX R4, R5, R4, !PT ;  /* 0x0000000405047209 */ /* 0x002fc60007800000 */
[----:B------:R-:W0:Y:S04]  /*66d0*/  SHFL.BFLY PT, R7, R6, 0x1, 0x1f ;  /* 0x0c201f0006077f89 */ /* 0x000e2800000e0000 */
[----:B------:R-:W1:Y:S01]  /*66e0*/  SHFL.BFLY PT, R5, R4, 0x1, 0x1f ;  /* 0x0c201f0004057f89 */ /* 0x000e6200000e0000 */
[----:B0-----:R-:W-:Y:S02]  /*66f0*/  FMNMX R7, R6, R7, !PT ;  /* 0x0000000706077209 */ /* 0x001fe40007800000 */
[----:B-1----:R-:W-:-:S03]  /*6700*/  FMNMX R5, R4, R5, !PT ;  /* 0x0000000504057209 */ /* 0x002fc60007800000 */
[----:B------:R-:W-:Y:S04]  /*6710*/  @!P5 STS [R95.X4+0x8000], R7 ;  /* 0x008000075f00d388 */ /* 0x000fe80000004800 */
[----:B------:R-:W-:Y:S04]  /*6720*/  @!P5 STS [R95.X4+0x8400], R5 ;  /* 0x008400055f00d388 */ /* 0x000fe80000004800 */
[----:B------:R-:W-:Y:S06]  /*6730*/  BAR.SYNC.DEFER_BLOCKING 0x0 ;  /* 0x0000000000007b1d */ /* 0x000fec0000010000 */
[----:B------:R-:W0:Y:S04]  /*6740*/  LDS R4, [R216.X8+0x8000] ;  /* 0x00800000d8047984 */ /* 0x000e280000008800 */
[----:B------:R-:W1:Y:S04]  /*6750*/  LDS R5, [R248+0x8000] ;  /* 0x00800000f8057984 */ /* 0x000e680000000800 */
[----:B------:R-:W2:Y:S04]  /*6760*/  LDS R6, [R247+0x8000] ;  /* 0x00800000f7067984 */ /* 0x000ea80000000800 */
[----:B------:R-:W3:Y:S04]  /*6770*/  LDS R7, [R246+0x8000] ;  /* 0x00800000f6077984 */ /* 0x000ee80000000800 */
[----:B------:R-:W-:Y:S04]  /*6780*/  LDS R85, [R244+0x8000] ;  /* 0x00800000f4557984 */ /* 0x000fe80000000800 */
[----:B------:R-:W-:Y:S01]  /*6790*/  LDS R93, [R243+0x8000] ;  /* 0x00800000f35d7984 */ /* 0x000fe20000000800 */
[----:B0-----:R-:W-:-:S02]  /*67a0*/  FMNMX R4, R4, R77, !PT ;  /* 0x0000004d04047209 */ /* 0x001fc40007800000 */
[----:B-1----:R-:W-:-:S03]  /*67b0*/  FMNMX R5, R5, R78, !PT ;  /* 0x0000004e05057209 */ /* 0x002fc60007800000 */
[--C-:B------:R-:W-:Y:S02]  /*67c0*/  FADD R166, R91, -R4.reuse ;  /* 0x800000045ba67221 */ /* 0x100fe40000000000 */
[----:B------:R-:W-:Y:S01]  /*67d0*/  FADD R92, R92, -R4 ;  /* 0x800000045c5c7221 */ /* 0x000fe20000000000 */
[----:B------:R-:W0:Y:S01]  /*67e0*/  LDS R91, [R245+0x8000] ;  /* 0x00800000f55b7984 */ /* 0x000e220000000800 */
[----:B------:R-:W-:Y:S01]  /*67f0*/  FMUL R166, R166, 1.4426950216293334961 ;  /* 0x3fb8aa3ba6a67820 */ /* 0x000fe20000400000 */
[----:B--2---:R-:W-:Y:S01]  /*6800*/  FMNMX R6, R6, R79, !PT ;  /* 0x0000004f06067209 */ /* 0x004fe20007800000 */
[----:B------:R-:W-:Y:S01]  /*6810*/  FMUL R92, R92, 1.4426950216293334961 ;  /* 0x3fb8aa3b5c5c7820 */ /* 0x000fe20000400000 */
[----:B---3--:R-:W-:Y:S01]  /*6820*/  FMNMX R7, R7, R80, !PT ;  /* 0x0000005007077209 */ /* 0x008fe20007800000 */
[----:B------:R-:W-:Y:S02]  /*6830*/  FADD R167, R89, -R5 ;  /* 0x8000000559a77221 */ /* 0x000fe40000000000 */
[----:B------:R-:W-:Y:S01]  /*6840*/  MUFU.EX2 R166, R166 ;  /* 0x000000a600a67308 */ /* 0x000fe20000000800 */
[----:B------:R-:W-:-:S02]  /*6850*/  FADD R163, R88, -R6 ;  /* 0x8000000658a37221 */ /* 0x000fc40000000000 */
[----:B------:R-:W-:Y:S02]  /*6860*/  FADD R83, R83, -R6 ;  /* 0x8000000653537221 */ /* 0x000fe40000000000 */
[----:B------:R-:W-:Y:S02]  /*6870*/  FMUL R163, R163, 1.4426950216293334961 ;  /* 0x3fb8aa3ba3a37820 */ /* 0x000fe40000400000 */
[----:B------:R-:W-:Y:S01]  /*6880*/  FADD R161, R90, -R5 ;  /* 0x800000055aa17221 */ /* 0x000fe20000000000 */
[----:B------:R-:W1:Y:S01]  /*6890*/  MUFU.EX2 R154, R92 ;  /* 0x0000005c009a7308 */ /* 0x000e620000000800 */
[----:B------:R-:W-:Y:S02]  /*68a0*/  FMUL R83, R83, 1.4426950216293334961 ;  /* 0x3fb8aa3b53537820 */ /* 0x000fe40000400000 */
[----:B------:R-:W-:Y:S02]  /*68b0*/  FMUL R167, R167, 1.4426950216293334961 ;  /* 0x3fb8aa3ba7a77820 */ /* 0x000fe40000400000 */
[----:B------:R-:W-:-:S02]  /*68c0*/  FMUL R161, R161, 1.4426950216293334961 ;  /* 0x3fb8aa3ba1a17820 */ /* 0x000fc40000400000 */
[--C-:B------:R-:W-:Y:S01]  /*68d0*/  FADD R9, R9, -R7.reuse ;  /* 0x8000000709097221 */ /* 0x100fe20000000000 */
[----:B------:R-:W-:Y:S01]  /*68e0*/  MUFU.EX2 R163, R163 ;  /* 0x000000a300a37308 */ /* 0x000fe20000000800 */
[----:B------:R-:W-:Y:S02]  /*68f0*/  FADD R164, R8, -R7 ;  /* 0x8000000708a47221 */ /* 0x000fe40000000000 */
[----:B------:R-:W-:Y:S02]  /*6900*/  FMUL R9, R9, 1.4426950216293334961 ;  /* 0x3fb8aa3b09097820 */ /* 0x000fe40000400000 */
[----:B------:R-:W-:Y:S02]  /*6910*/  FMUL R164, R164, 1.4426950216293334961 ;  /* 0x3fb8aa3ba4a47820 */ /* 0x000fe40000400000 */
[----:B------:R-:W-:Y:S01]  /*6920*/  FADD R184, -R4, R77 ;  /* 0x0000004d04b87221 */ /* 0x000fe20000000100 */
[----:B------:R-:W2:Y:S01]  /*6930*/  MUFU.EX2 R160, R83 ;  /* 0x0000005300a07308 */ /* 0x000ea20000000800 */
[----:B-1----:R-:W-:-:S02]  /*6940*/  FADD R89, R166, R154 ;  /* 0x0000009aa6597221 */ /* 0x002fc40000000000 */
[----:B------:R-:W-:Y:S02]  /*6950*/  FADD R78, -R5, R78 ;  /* 0x0000004e054e7221 */ /* 0x000fe40000000100 */
[----:B------:R-:W-:Y:S01]  /*6960*/  FADD R79, -R6, R79 ;  /* 0x0000004f064f7221 */ /* 0x000fe20000000100 */
[----:B------:R-:W1:Y:S01]  /*6970*/  SHFL.BFLY PT, R88, R89, 0x2, 0x1f ;  /* 0x0c401f0059587f89 */ /* 0x000e6200000e0000 */
[----:B------:R-:W-:Y:S01]  /*6980*/  FMUL R78, R78, 1.4426950216293334961 ;  /* 0x3fb8aa3b4e4e7820 */ /* 0x000fe20000400000 */
[----:B------:R-:W-:Y:S01]  /*6990*/  MUFU.EX2 R167, R167 ;  /* 0x000000a700a77308 */ /* 0x000fe20000000800 */
[----:B0-----:R-:W-:Y:S01]  /*69a0*/  FMNMX R8, R91, R76, !PT ;  /* 0x0000004c5b087209 */ /* 0x001fe20007800000 */
[----:B------:R-:W-:Y:S02]  /*69b0*/  FMUL R184, R184, 1.4426950216293334961 ;  /* 0x3fb8aa3bb8b87820 */ /* 0x000fe40000400000 */
[----:B------:R-:W-:Y:S02]  /*69c0*/  FMUL R79, R79, 1.4426950216293334961 ;  /* 0x3fb8aa3b4f4f7820 */ /* 0x000fe40000400000 */
[----:B------:R-:W-:-:S02]  /*69d0*/  FADD R165, R82, -R8 ;  /* 0x8000000852a57221 */ /* 0x000fc40000000000 */
[----:B------:R-:W0:Y:S01]  /*69e0*/  MUFU.EX2 R161, R161 ;  /* 0x000000a100a17308 */ /* 0x000e220000000800 */
[----:B--2---:R-:W-:Y:S02]  /*69f0*/  FADD R83, R163, R160 ;  /* 0x000000a0a3537221 */ /* 0x004fe40000000000 */
[----:B------:R-:W-:Y:S02]  /*6a00*/  FADD R81, R81, -R8 ;  /* 0x8000000851517221 */ /* 0x000fe40000000000 */
[----:B------:R-:W-:Y:S02]  /*6a10*/  FMUL R165, R165, 1.4426950216293334961 ;  /* 0x3fb8aa3ba5a57820 */ /* 0x000fe40000400000 */
[----:B------:R-:W-:Y:S01]  /*6a20*/  FMUL R81, R81, 1.4426950216293334961 ;  /* 0x3fb8aa3b51517820 */ /* 0x000fe20000400000 */
[----:B------:R2:W-:Y:S01]  /*6a30*/  MUFU.EX2 R159, R9 ;  /* 0x00000009009f7308 */ /* 0x0005e20000000800 */
[----:B------:R-:W-:-:S04]  /*6a40*/  FADD R76, -R8, R76 ;  /* 0x0000004c084c7221 */ /* 0x000fc80000000100 */
[----:B------:R-:W-:Y:S02]  /*6a50*/  FMUL R76, R76, 1.4426950216293334961 ;  /* 0x3fb8aa3b4c4c7820 */ /* 0x000fe40000400000 */
[----:B-1----:R-:W-:Y:S01]  /*6a60*/  FADD R88, R89, R88 ;  /* 0x0000005859587221 */ /* 0x002fe20000000000 */
[----:B------:R-:W1:Y:S01]  /*6a70*/  MUFU.EX2 R164, R164 ;  /* 0x000000a400a47308 */ /* 0x000e620000000800 */
[----:B--2---:R-:W2:Y:S01]  /*6a80*/  SHFL.BFLY PT, R9, R83, 0x2, 0x1f ;  /* 0x0c401f0053097f89 */ /* 0x004ea200000e0000 */
[----:B0-----:R-:W-:-:S03]  /*6a90*/  FADD R82, R167, R161 ;  /* 0x000000a1a7527221 */ /* 0x001fc60000000000 */
[----:B------:R-:W0:Y:S03]  /*6aa0*/  SHFL.BFLY PT, R90, R88, 0x1, 0x1f ;  /* 0x0c201f00585a7f89 */ /* 0x000e2600000e0000 */
[----:B------:R-:W-:Y:S01]  /*6ab0*/  MUFU.EX2 R165, R165 ;  /* 0x000000a500a57308 */ /* 0x000fe20000000800 */
[----:B------:R-:W3:Y:S07]  /*6ac0*/  SHFL.BFLY PT, R89, R82, 0x2, 0x1f ;  /* 0x0c401f0052597f89 */ /* 0x000eee00000e0000 */
[----:B------:R0:W4:Y:S08]  /*6ad0*/  MUFU.EX2 R158, R81 ;  /* 0x00000051009e7308 */ /* 0x0001300000000800 */
[----:B------:R5:W-:Y:S01]  /*6ae0*/  MUFU.EX2 R179, R78 ;  /* 0x0000004e00b37308 */ /* 0x000be20000000800 */
[----:B--2---:R-:W-:Y:S01]  /*6af0*/  FADD R83, R83, R9 ;  /* 0x0000000953537221 */ /* 0x004fe20000000000 */
[----:B------:R-:W-:Y:S01]  /*6b00*/  FMNMX R9, R85, R22, !PT ;  /* 0x0000001655097209 */ /* 0x000fe20007800000 */
[----:B0-----:R-:W-:-:S03]  /*6b10*/  FADD R81, R88, R90 ;  /* 0x0000005a58517221 */ /* 0x001fc60000000000 */
[----:B------:R-:W0:Y:S01]  /*6b20*/  SHFL.BFLY PT, R91, R83, 0x1, 0x1f ;  /* 0x0c201f00535b7f89 */ /* 0x000e2200000e0000 */
[----:B-1----:R-:W-:Y:S01]  /*6b30*/  FADD R88, R164, R159 ;  /* 0x0000009fa4587221 */ /* 0x002fe20000000000 */
[----:B------:R-:W-:Y:S01]  /*6b40*/  MUFU.EX2 R96, R76 ;  /* 0x0000004c00607308 */ /* 0x000fe20000000800 */
[----:B---3--:R-:W-:Y:S02]  /*6b50*/  FADD R82, R82, R89 ;  /* 0x0000005952527221 */ /* 0x008fe40000000000 */
[--C-:B------:R-:W-:Y:S01]  /*6b60*/  FADD R170, R10, -R9.reuse ;  /* 0x800000090aaa7221 */ /* 0x100fe20000000000 */
[----:B------:R-:W1:Y:S01]  /*6b70*/  SHFL.BFLY PT, R89, R88, 0x2, 0x1f ;  /* 0x0c401f0058597f89 */ /* 0x000e6200000e0000 */
[----:B----4-:R-:W-:Y:S01]  /*6b80*/  FADD R85, R165, R158 ;  /* 0x0000009ea5557221 */ /* 0x010fe20000000000 */
[----:B------:R-:W-:Y:S01]  /*6b90*/  FMNMX R10, R93, R12, !PT ;  /* 0x0000000c5d0a7209 */ /* 0x000fe20007800000 */
[----:B------:R-:W-:Y:S01]  /*6ba0*/  FADD R94, R94, -R9 ;  /* 0x800000095e5e7221 */ /* 0x000fe20000000000 */
[----:B------:R-:W2:Y:S01]  /*6bb0*/  SHFL.BFLY PT, R92, R82, 0x1, 0x1f ;  /* 0x0c201f00525c7f89 */ /* 0x000ea200000e0000 */
[----:B------:R-:W-:Y:S01]  /*6bc0*/  FMUL R170, R170, 1.4426950216293334961 ;  /* 0x3fb8aa3baaaa7820 */ /* 0x000fe20000400000 */
[----:B------:R-:W-:Y:S01]  /*6bd0*/  MUFU.EX2 R184, R184 ;  /* 0x000000b800b87308 */ /* 0x000fe20000000800 */
[----:B------:R-:W-:Y:S01]  /*6be0*/  FMUL R94, R94, 1.4426950216293334961 ;  /* 0x3fb8aa3b5e5e7820 */ /* 0x000fe20000400000 */
[----:B------:R-:W3:Y:S01]  /*6bf0*/  SHFL.BFLY PT, R90, R85, 0x2, 0x1f ;  /* 0x0c401f00555a7f89 */ /* 0x000ee200000e0000 */
[----:B------:R-:W-:-:S02]  /*6c00*/  FADD R11, R11, -R10 ;  /* 0x8000000a0b0b7221 */ /* 0x000fc40000000000 */
[----:B-----5:R-:W-:Y:S02]  /*6c10*/  FADD R78, -R7, R80 ;  /* 0x00000050074e7221 */ /* 0x020fe40000000100 */
[----:B------:R-:W-:Y:S01]  /*6c20*/  FMUL R162, R11, 1.4426950216293334961 ;  /* 0x3fb8aa3b0ba27820 */ /* 0x000fe20000400000 */
[----:B------:R-:W-:Y:S01]  /*6c30*/  MUFU.EX2 R170, R170 ;  /* 0x000000aa00aa7308 */ /* 0x000fe20000000800 */
[----:B------:R-:W-:Y:S02]  /*6c40*/  FMUL R78, R78, 1.4426950216293334961 ;  /* 0x3fb8aa3b4e4e7820 */ /* 0x000fe40000400000 */
[----:B------:R-:W-:Y:S02]  /*6c50*/  FADD R22, -R9, R22 ;  /* 0x0000001609167221 */ /* 0x000fe40000000100 */
[----:B0-----:R-:W-:Y:S02]  /*6c60*/  FADD R83, R83, R91 ;  /* 0x0000005b53537221 */ /* 0x001fe40000000000 */
[----:B------:R-:W-:Y:S01]  /*6c70*/  FADD R91, R84, -R10 ;  /* 0x8000000a545b7221 */ /* 0x000fe20000000000 */
[----:B------:R-:W0:Y:S01]  /*6c80*/  MUFU.EX2 R157, R94 ;  /* 0x0000005e009d7308 */ /* 0x000e220000000800 */
[----:B------:R-:W-:-:S02]  /*6c90*/  FMUL R22, R22, 1.4426950216293334961 ;  /* 0x3fb8aa3b16167820 */ /* 0x000fc40000400000 */
[----:B-1----:R-:W-:Y:S02]  /*6ca0*/  FADD R89, R88, R89 ;  /* 0x0000005958597221 */ /* 0x002fe40000000000 */
[----:B------:R-:W-:Y:S02]  /*6cb0*/  FMUL R91, R91, 1.4426950216293334961 ;  /* 0x3fb8aa3b5b5b7820 */ /* 0x000fe40000400000 */
[----:B--2---:R-:W-:Y:S01]  /*6cc0*/  FADD R82, R82, R92 ;  /* 0x0000005c52527221 */ /* 0x004fe20000000000 */
[----:B------:R-:W1:Y:S01]  /*6cd0*/  SHFL.BFLY PT, R84, R89, 0x1, 0x1f ;  /* 0x0c201f0059547f89 */ /* 0x000e6200000e0000 */
[----:B------:R-:W-:Y:S01]  /*6ce0*/  MUFU.EX2 R162, R162 ;  /* 0x000000a200a27308 */ /* 0x000fe20000000800 */
[----:B---3--:R-:W-:-:S05]  /*6cf0*/  FADD R85, R85, R90 ;  /* 0x0000005a55557221 */ /* 0x008fca0000000000 */
[----:B------:R-:W2:Y:S01]  /*6d00*/  SHFL.BFLY PT, R90, R85, 0x1, 0x1f ;  /* 0x0c201f00555a7f89 */ /* 0x000ea200000e0000 */
[----:B0-----:R-:W-:Y:S01]  /*6d10*/  FADD R11, R170, R157 ;  /* 0x0000009daa0b7221 */ /* 0x001fe20000000000 */
[----:B------:R-:W0:Y:S04]  /*6d20*/  MUFU.EX2 R156, R91 ;  /* 0x0000005b009c7308 */ /* 0x000e280000000800 */
[----:B------:R-:W3:Y:S04]  /*6d30*/  SHFL.BFLY PT, R88, R11, 0x2, 0x1f ;  /* 0x0c401f000b587f89 */ /* 0x000ee800000e0000 */
[----:B------:R4:W-:Y:S01]  /*6d40*/  MUFU.EX2 R172, R78 ;  /* 0x0000004e00ac7308 */ /* 0x0009e20000000800 */
[----:B-1----:R-:W-:-:S07]  /*6d50*/  FADD R84, R89, R84 ;  /* 0x0000005459547221 */ /* 0x002fce0000000000 */
[----:B------:R-:W-:Y:S01]  /*6d60*/  MUFU.EX2 R174, R79 ;  /* 0x0000004f00ae7308 */ /* 0x000fe20000000800 */
[----:B----4-:R-:W-:Y:S02]  /*6d70*/  FADD R78, -R10, R12 ;  /* 0x0000000c0a4e7221 */ /* 0x010fe40000000100 */
[----:B--2---:R-:W-:-:S05]  /*6d80*/  FADD R85, R85, R90 ;  /* 0x0000005a55557221 */ /* 0x004fca0000000000 */
[----:B------:R1:W-:Y:S01]  /*6d90*/  MUFU.EX2 R12, R22 ;  /* 0x00000016000c7308 */ /* 0x0003e20000000800 */
[----:B---3--:R-:W-:Y:S02]  /*6da0*/  FADD R89, R11, R88 ;  /* 0x000000580b597221 */ /* 0x008fe40000000000 */
[----:B0-----:R-:W-:Y:S01]  /*6db0*/  FADD R88, R162, R156 ;  /* 0x0000009ca2587221 */ /* 0x001fe20000000000 */
[----:B------:R-:W-:Y:S01]  /*6dc0*/  LDS R11, [R242+0x8000] ;  /* 0x00800000f20b7984 */ /* 0x000fe20000000800 */
[----:B-1----:R-:W-:-:S03]  /*6dd0*/  FMUL R22, R78, 1.4426950216293334961 ;  /* 0x3fb8aa3b4e167820 */ /* 0x002fc60000400000 */
[----:B------:R-:W0:Y:S03]  /*6de0*/  SHFL.BFLY PT, R90, R88, 0x2, 0x1f ;  /* 0x0c401f00585a7f89 */ /* 0x000e2600000e0000 */
[----:B------:R-:W-:Y:S01]  /*6df0*/  MUFU.EX2 R22, R22 ;  /* 0x0000001600167308 */ /* 0x000fe20000000800 */
[----:B0-----:R-:W-:Y:S02]  /*6e00*/  FADD R88, R88, R90 ;  /* 0x0000005a58587221 */ /* 0x001fe40000000000 */
[----:B------:R-:W0:Y:S01]  /*6e10*/  SHFL.BFLY PT, R90, R89, 0x1, 0x1f ;  /* 0x0c201f00595a7f89 */ /* 0x000e2200000e0000 */
[----:B------:R-:W-:-:S05]  /*6e20*/  FMNMX R11, R11, R20, !PT ;  /* 0x000000140b0b7209 */ /* 0x000fca0007800000 */
[--C-:B------:R-:W-:Y:S02]  /*6e30*/  FADD R171, R86, -R11.reuse ;  /* 0x8000000b56ab7221 */ /* 0x100fe40000000000 */
[----:B------:R-:W-:Y:S02]  /*6e40*/  FADD R87, R87, -R11 ;  /* 0x8000000b57577221 */ /* 0x000fe40000000000 */
[----:B------:R-:W-:Y:S02]  /*6e50*/  FMUL R171, R171, 1.4426950216293334961 ;  /* 0x3fb8aa3babab7820 */ /* 0x000fe40000400000 */
[----:B------:R-:W-:Y:S02]  /*6e60*/  FMUL R87, R87, 1.4426950216293334961 ;  /* 0x3fb8aa3b57577820 */ /* 0x000fe40000400000 */
[----:B------:R-:W-:Y:S02]  /*6e70*/  FADD R20, -R11, R20 ;  /* 0x000000140b147221 */ /* 0x000fe40000000100 */
[----:B0-----:R-:W-:Y:S01]  /*6e80*/  FADD R86, R89, R90 ;  /* 0x0000005a59567221 */ /* 0x001fe20000000000 */
[----:B------:R-:W-:Y:S01]  /*6e90*/  MUFU.EX2 R171, R171 ;  /* 0x000000ab00ab7308 */ /* 0x000fe20000000800 */
[----:B------:R-:W0:Y:S01]  /*6ea0*/  SHFL.BFLY PT, R89, R88, 0x1, 0x1f ;  /* 0x0c201f0058597f89 */ /* 0x000e2200000e0000 */
[----:B------:R-:W-:-:S06]  /*6eb0*/  FMUL R20, R20, 1.4426950216293334961 ;  /* 0x3fb8aa3b14147820 */ /* 0x000fcc0000400000 */
[----:B------:R0:W1:Y:S08]  /*6ec0*/  MUFU.EX2 R155, R87 ;  /* 0x00000057009b7308 */ /* 0x0000700000000800 */
[----:B------:R-:W2:Y:S01]  /*6ed0*/  MUFU.EX2 R20, R20 ;  /* 0x0000001400147308 */ /* 0x000ea20000000800 */
[----:B0-----:R-:W-:Y:S02]  /*6ee0*/  FADD R87, R88, R89 ;  /* 0x0000005958577221 */ /* 0x001fe40000000000 */
[----:B-1----:R-:W-:-:S05]  /*6ef0*/  FADD R88, R171, R155 ;  /* 0x0000009bab587221 */ /* 0x002fca0000000000 */
[----:B------:R-:W0:Y:S02]  /*6f00*/  SHFL.BFLY PT, R77, R88, 0x2, 0x1f ;  /* 0x0c401f00584d7f89 */ /* 0x000e2400000e0000 */
[----:B0-----:R-:W-:-:S05]  /*6f10*/  FADD R77, R88, R77 ;  /* 0x0000004d584d7221 */ /* 0x001fca0000000000 */
[----:B------:R-:W0:Y:S02]  /*6f20*/  SHFL.BFLY PT, R76, R77, 0x1, 0x1f ;  /* 0x0c201f004d4c7f89 */ /* 0x000e2400000e0000 */
[----:B0-----:R-:W-:Y:S02]  /*6f30*/  FADD R76, R77, R76 ;  /* 0x0000004c4d4c7221 */ /* 0x001fe40000000000 */
[----:B------:R-:W-:Y:S06]  /*6f40*/  BAR.SYNC.DEFER_BLOCKING 0x0 ;  /* 0x0000000000007b1d */ /* 0x000fec0000010000 */
[----:B------:R-:W-:Y:S05]  /*6f50*/  @P6 BRA `(.L_x_11) ;  /* 0x000000c000006947 */ /* 0x000fea0003800000 */
[----:B--2---:R-:W0:Y:S02]  /*6f60*/  S2R R98, SR_TID.X ;  /* 0x0000000000627919 */ /* 0x004e240000002100 */
[----:B0-----:R-:W-:-:S02]  /*6f70*/  LOP3.LUT R99, R98, 0x1c, RZ, 0xc0, !PT ;  /* 0x0000001c62637812 */ /* 0x001fc400078ec0ff */
[----:B------:R-:W-:-:S03]  /*6f80*/  LOP3.LUT R98, R98, 0xff, RZ, 0xc0, !PT ;  /* 0x000000ff62627812 */ /* 0x000fc600078ec0ff */
[----:B------:R-:W-:Y:S01]  /*6f90*/  IMAD.SHL.U32 R99, R99, 0x8, RZ ;  /* 0x0000000863637824 */ /* 0x000fe200078e00ff */
[--C-:B------:R-:W-:Y:S02]  /*6fa0*/  SHF.R.U32.HI R100, RZ, 0x3, R98.reuse ;  /* 0x00000003ff647819 */ /* 0x100fe40000011662 */
[----:B------:R-:W-:Y:S02]  /*6fb0*/  SHF.R.U32.HI R98, RZ, 0x3, R98 ;  /* 0x00000003ff627819 */ /* 0x000fe40000011662 */
[----:B------:R-:W-:Y:S02]  /*6fc0*/  LOP3.LUT R100, R100, 0x1c, RZ, 0xc0, !PT ;  /* 0x0000001c64647812 */ /* 0x000fe400078ec0ff */
[----:B------:R-:W-:Y:S02]  /*6fd0*/  LOP3.LUT R98, R98, 0x1c, RZ, 0xc0, !PT ;  /* 0x0000001c62627812 */ /* 0x000fe400078ec0ff */
[----:B------:R-:W-:-:S03]  /*6fe0*/  IADD3 R99, R99, R100, RZ ;  /* 0x0000006463637210 */ /* 0x000fc60007ffe0ff */
[----:B------:R-:W-:Y:S02]  /*6ff0*/  IMAD.IADD R98, R98, 0x1, R248 ;  /* 0x0000000162627824 */ /* 0x000fe400078e02f8 */
[----:B------:R0:W-:Y:S04]  /*7000*/  STS [R99+0x8000], R81 ;  /* 0x0080005163007388 */ /* 0x0001e80000000800 */
[----:B------:R0:W-:Y:S02]  /*7010*/  STS [R98+0x8000], R82 ;  /* 0x0080005262007388 */ /* 0x0001e40000000800 */
.L_x_11:
[----:B--2---:R-:W-:Y:S05]  /*7020*/  BSYNC B0 ;  /* 0x0000000000007941 */ /* 0x004fea0003800000 */
.L_x_10:
[----:B------:R-:W-:Y:S01]  /*7030*/  BSSY B0, `(.L_x_12) ;  /* 0x0000022000007945 */ /* 0x000fe20003800000 */
[----:B------:R-:W-:Y:S01]  /*7040*/  BSSY B1, `(.L_x_13) ;  /* 0x000001f000017945 */ /* 0x000fe20003800000 */
[----:B------:R-:W-:Y:S05]  /*7050*/  @P6 BRA `(.L_x_14) ;  /* 0x000000d000006947 */ /* 0x000fea0003800000 */
[----:B------:R-:W1:Y:S02]  /*7060*/  S2R R77, SR_TID.X ;  /* 0x00000000004d7919 */ /* 0x000e640000002100 */
[----:B-1----:R-:W-:-:S04]  /*7070*/  LOP3.LUT R77, R77, 0xff, RZ, 0xc0, !PT ;  /* 0x000000ff4d4d7812 */ /* 0x002fc800078ec0ff */
[----:B------:R-:W-:-:S04]  /*7080*/  SHF.R.U32.HI R77, RZ, 0x3, R77 ;  /* 0x00000003ff4d7819 */ /* 0x000fc8000001164d */
[----:B------:R-:W-:-:S05]  /*7090*/  LOP3.LUT R77, R77, 0x1c, RZ, 0xc0, !PT ;  /* 0x0000001c4d4d7812 */ /* 0x000fca00078ec0ff */
[----:B------:R-:W-:-:S05]  /*70a0*/  IMAD.IADD R77, R77, 0x1, R247 ;  /* 0x000000014d4d7824 */ /* 0x000fca00078e02f7 */
[----:B------:R1:W-:Y:S01]  /*70b0*/  STS [R77+0x8000], R83 ;  /* 0x008000534d007388 */ /* 0x0003e20000000800 */
[----:B------:R-:W-:Y:S05]  /*70c0*/  @P6 BRA `(.L_x_15) ;  /* 0x000000d000006947 */ /* 0x000fea0003800000 */
[----:B-1----:R-:W1:Y:S02]  /*70d0*/  S2R R77, SR_TID.X ;  /* 0x00000000004d7919 */ /* 0x002e640000002100 */
[----:B-1----:R-:W-:-:S04]  /*70e0*/  LOP3.LUT R77, R77, 0xff, RZ, 0xc0, !PT ;  /* 0x000000ff4d4d7812 */ /* 0x002fc800078ec0ff */
[----:B------:R-:W-:-:S04]  /*70f0*/  SHF.R.U32.HI R77, RZ, 0x3, R77 ;  /* 0x00000003ff4d7819 */ /* 0x000fc8000001164d */
[----:B------:R-:W-:-:S04]  /*7100*/  LOP3.LUT R77, R77, 0x1c, RZ, 0xc0, !PT ;  /* 0x0000001c4d4d7812 */ /* 0x000fc800078ec0ff */
[----:B------:R-:W-:-:S05]  /*7110*/  IADD3 R77, R77, R246, RZ ;  /* 0x000000f64d4d7210 */ /* 0x000fca0007ffe0ff */
[----:B------:R1:W-:Y:S02]  /*7120*/  STS [R77+0x8000], R84 ;  /* 0x008000544d007388 */ /* 0x0003e40000000800 */
.L_x_14:
[----:B------:R-:W-:Y:S05]  /*7130*/  @P6 BRA `(.L_x_16) ;  /* 0x000000c000006947 */ /* 0x000fea0003800000 */
[----:B-1----:R-:W1:Y:S02]  /*7140*/  S2R R77, SR_TID.X ;  /* 0x00000000004d7919 */ /* 0x002e640000002100 */
[----:B-1----:R-:W-:-:S04]  /*7150*/  LOP3.LUT R77, R77, 0xff, RZ, 0xc0, !PT ;  /* 0x000000ff4d4d7812 */ /* 0x002fc800078ec0ff */
[----:B------:R-:W-:-:S04]  /*7160*/  SHF.R.U32.HI R77, RZ, 0x3, R77 ;  /* 0x00000003ff4d7819 */ /* 0x000fc8000001164d */
[----:B------:R-:W-:-:S05]  /*7170*/  LOP3.LUT R77, R77, 0x1c, RZ, 0xc0, !PT ;  /* 0x0000001c4d4d7812 */ /* 0x000fca00078ec0ff */
[----:B------:R-:W-:-:S05]  /*7180*/  IMAD.IADD R77, R77, 0x1, R245 ;  /* 0x000000014d4d7824 */ /* 0x000fca00078e02f5 */
[----:B------:R1:W-:Y:S02]  /*7190*/  STS [R77+0x8000], R85 ;  /* 0x008000554d007388 */ /* 0x0003e40000000800 */
.L_x_15:
[----:B------:R-:W-:Y:S05]  /*71a0*/  @P6 BRA `(.L_x_17) ;  /* 0x0000008000006947 */ /* 0x000fea0003800000 */
[----:B-1----:R-:W-:-:S04]  /*71b0*/  LOP3.LUT R77, R97, 0xff, RZ, 0xc0, !PT ;  /* 0x000000ff614d7812 */ /* 0x002fc800078ec0ff */
[----:B------:R-:W-:-:S04]  /*71c0*/  SHF.R.U32.HI R77, RZ, 0x3, R77 ;  /* 0x00000003ff4d7819 */ /* 0x000fc8000001164d */
[----:B------:R-:W-:-:S05]  /*71d0*/  LOP3.LUT R77, R77, 0x1c, RZ, 0xc0, !PT ;  /* 0x0000001c4d4d7812 */ /* 0x000fca00078ec0ff */
[----:B------:R-:W-:-:S05]  /*71e0*/  IMAD.IADD R77, R77, 0x1, R244 ;  /* 0x000000014d4d7824 */ /* 0x000fca00078e02f4 */
[----:B------:R1:W-:Y:S02]  /*71f0*/  STS [R77+0x8000], R86 ;  /* 0x008000564d007388 */ /* 0x0003e40000000800 */
.L_x_16:
[----:B------:R-:W-:Y:S01]  /*7200*/  @P6 BREAK B1 ;  /* 0x0000000000016942 */ /* 0x000fe20003800000 */
[----:B------:R-:W-:Y:S05]  /*7210*/  @P6 BRA `(.L_x_18) ;  /* 0x0000003000006947 */ /* 0x000fea0003800000 */
[----:B------:R2:W-:Y:S02]  /*7220*/  STS [R252+0x8000], R87 ;  /* 0x00800057fc007388 */ /* 0x0005e40000000800 */
.L_x_17:
[----:B------:R-:W-:Y:S05]  /*7230*/  BSYNC B1 ;  /* 0x0000000000017941 */ /* 0x000fea0003800000 */
.L_x_13:
[----:B------:R3:W-:Y:S02]  /*7240*/  @!P6 STS [R249+0x8000], R76 ;  /* 0x0080004cf900e388 */ /* 0x0007e40000000800 */
.L_x_18:
[----:B------:R-:W-:Y:S05]  /*7250*/  BSYNC B0 ;  /* 0x0000000000007941 */ /* 0x000fea0003800000 */
.L_x_12:
[----:B------:R-:W-:Y:S01]  /*7260*/  WARPSYNC 0xffffffff ;  /* 0xffffffff00007948 */ /* 0x000fe20003800000 */
[----:B------:R-:W4:Y:S04]  /*7270*/  LDL.64 R92, [R1+0x300] ;  /* 0x00030000015c7983 */ /* 0x000f280000100a00 */
[----:B-1----:R-:W5:Y:S04]  /*7280*/  LDL.64 R84, [R1+0x2f8] ;  /* 0x0002f80001547983 */ /* 0x002f680000100a00 */
[----:B0-2---:R-:W2:Y:S04]  /*7290*/  LDL.64 R98, [R1+0x2c0] ;  /* 0x0002c00001627983 */ /* 0x005ea80000100a00 */
[----:B------:R-:W-:Y:S06]  /*72a0*/  BAR.SYNC.DEFER_BLOCKING 0x0 ;  /* 0x0000000000007b1d */ /* 0x000fec0000010000 */
[----:B---3--:R-:W3:Y:S04]  /*72b0*/  LDL.64 R100, [R1+0x2f0] ;  /* 0x0002f00001647983 */ /* 0x008ee80000100a00 */
[----:B------:R-:W2:Y:S04]  /*72c0*/  LDL.64 R82, [R1+0x2e8] ;  /* 0x0002e80001527983 */ /* 0x000ea80000100a00 */
[----:B------:R-:W2:Y:S04]  /*72d0*/  LDL.64 R80, [R1+0x2e0] ;  /* 0x0002e00001507983 */ /* 0x000ea80000100a00 */
[----:B------:R-:W3:Y:S04]  /*72e0*/  LDL.64 R90, [R1+0x2d8] ;  /* 0x0002d800015a7983 */ /* 0x000ee80000100a00 */
[----:B------:R-:W3:Y:S04]  /*72f0*/  LDL.64 R140, [R1+0x2d0] ;  /* 0x0002d000018c7983 */ /* 0x000ee80000100a00 */
[----:B------:R-:W0:Y:S04]  /*7300*/  LDS R78, [R95.X4+0x8000] ;  /* 0x008000005f4e7984 */ /* 0x000e280000004800 */
[----:B------:R-:W1:Y:S04]  /*7310*/  LDS R76, [R95.X4+0x8400] ;  /* 0x008400005f4c7984 */ /* 0x000e680000004800 */
[----:B------:R-:W3:Y:S04]  /*7320*/  LDL.64 R88, [R1+0x2c8] ;  /* 0x0002c80001587983 */ /* 0x000ee80000100a00 */
[----:B------:R-:W3:Y:S04]  /*7330*/  LDL.64 R86, [R1+0x2b8] ;  /* 0x0002b80001567983 */ /* 0x000ee80000100a00 */
[----:B------:R-:W3:Y:S04]  /*7340*/  LDL.64 R104, [R1+0x290] ;  /* 0x0002900001687983 */ /* 0x000ee80000100a00 */
[----:B------:R-:W3:Y:S04]  /*7350*/  LDL.64 R106, [R1+0x2b0] ;  /* 0x0002b000016a7983 */ /* 0x000ee80000100a00 */
[----:B------:R-:W3:Y:S04]  /*7360*/  LDL.64 R130, [R1+0x2a0] ;  /* 0x0002a00001827983 */ /* 0x000ee80000100a00 */
[----:B------:R-:W3:Y:S04]  /*7370*/  LDL.64 R144, [R1+0x270] ;  /* 0x0002700001907983 */ /* 0x000ee80000100a00 */
[----:B------:R-:W3:Y:S04]  /*7380*/  LDL.64 R128, [R1+0x280] ;  /* 0x0002800001807983 */ /* 0x000ee80000100a00 */
[----:B------:R-:W3:Y:S04]  /*7390*/  LDL.64 R146, [R1+0x258] ;  /* 0x0002580001927983 */ /* 0x000ee80000100a00 */
[----:B0-----:R-:W0:Y:S04]  /*73a0*/  SHFL.BFLY PT, R79, R78, 0x4, 0x1f ;  /* 0x0c801f004e4f7f89 */ /* 0x001e2800000e0000 */
[----:B-1----:R-:W1:Y:S04]  /*73b0*/  SHFL.BFLY PT, R77, R76, 0x4, 0x1f ;  /* 0x0c801f004c4d7f89 */ /* 0x002e6800000e0000 */
[----:B------:R-:W3:Y:S04]  /*73c0*/  LDL.64 R102, [R1+0x288] ;  /* 0x0002880001667983 */ /* 0x000ee80000100a00 */
[----:B------:R-:W3:Y:S04]  /*73d0*/  LDL.64 R180, [R1+0x228] ;  /* 0x0002280001b47983 */ /* 0x000ee80000100a00 */
[----:B------:R-:W3:Y:S04]  /*73e0*/  LDL.64 R142, [R1+0x238] ;  /* 0x00023800018e7983 */ /* 0x000ee80000100a00 */
[----:B------:R-:W3:Y:S01]  /*73f0*/  LDL.64 R168, [R1+0x220] ;  /* 0x0002200001a87983 */ /* 0x000ee20000100a00 */
[----:B0-----:R-:W-:-:S03]  /*7400*/  FADD R79, R78, R79 ;  /* 0x0000004f4e4f7221 */ /* 0x001fc60000000000 */
[----:B------:R-:W3:Y:S01]  /*7410*/  LDL.64 R190, [R1+0x1f0] ;  /* 0x0001f00001be7983 */ /* 0x000ee20000100a00 */
[----:B-1----:R-:W-:-:S03]  /*7420*/  FADD R77, R76, R77 ;  /* 0x0000004d4c4d7221 */ /* 0x002fc60000000000 */
[----:B------:R-:W0:Y:S04]  /*7430*/  SHFL.BFLY PT, R78, R79, 0x2, 0x1f ;  /* 0x0c401f004f4e7f89 */ /* 0x000e2800000e0000 */
[----:B------:R-:W1:Y:S04]  /*7440*/  SHFL.BFLY PT, R76, R77, 0x2, 0x1f ;  /* 0x0c401f004d4c7f89 */ /* 0x000e6800000e0000 */
        /* <DEDUP_REMOVED lines=9> */
[----:B------:R-:W3:Y:S01]  /*74e0*/  LDL.64 R202, [R1+0x198] ;  /* 0x0001980001ca7983 */ /* 0x000ee20000100a00 */
[----:B0-----:R-:W-:Y:S02]  /*74f0*/  FADD R79, R78, R79 ;  /* 0x0000004f4e4f7221 */ /* 0x001fe40000000000 */
[----:B-1----:R-:W-:-:S03]  /*7500*/  FADD R77, R76, R77 ;  /* 0x0000004d4c4d7221 */ /* 0x002fc60000000000 */
[----:B------:R-:W-:Y:S04]  /*7510*/  @!P5 STS [R95.X4+0x8000], R79 ;  /* 0x0080004f5f00d388 */ /* 0x000fe80000004800 */
[----:B------:R0:W-:Y:S04]  /*7520*/  @!P5 STS [R95.X4+0x8400], R77 ;  /* 0x0084004d5f00d388 */ /* 0x0001e80000004800 */
[----:B------:R-:W-:Y:S06]  /*7530*/  BAR.SYNC.DEFER_BLOCKING 0x0 ;  /* 0x0000000000007b1d */ /* 0x000fec0000010000 */
[----:B0-----:R-:W3:Y:S04]  /*7540*/  LDL.64 R94, [R1+0x2a8] ;  /* 0x0002a800015e7983 */ /* 0x001ee80000100a00 */
[----:B------:R0:W1:Y:S01]  /*7550*/  LDS R217, [R216.X8+0x8000] ;  /* 0x00800000d8d97984 */ /* 0x0000620000008800 */
[----:B----4-:R-:W-:-:S03]  /*7560*/  IMAD.WIDE R76, R17, 0x2, R92 ;  /* 0x00000002114c7825 */ /* 0x010fc600078e025c */
[----:B------:R-:W4:Y:S01]  /*7570*/  LDL.64 R92, [R1+0x298] ;  /* 0x00029800015c7983 */ /* 0x000f220000100a00 */
[----:B-----5:R-:W-:-:S03]  /*7580*/  IMAD.WIDE R84, R17, 0x2, R84 ;  /* 0x0000000211547825 */ /* 0x020fc600078e0254 */
[----:B------:R5:W4:Y:S04]  /*7590*/  LDG.E.U16 R76, [R76.64] ;  /* 0x000000064c4c7981 */ /* 0x000b28000c1e1500 */
[----:B-----5:R2:W5:Y:S02]  /*75a0*/  LDG.E.U16 R77, [R84.64] ;  /* 0x00000006544d7981 */ /* 0x020564000c1e1500 */
[C---:B--2---:R-:W-:Y:S02]  /*75b0*/  IMAD.WIDE R84, R17.reuse, 0x2, R98 ;  /* 0x0000000211547825 */ /* 0x044fe400078e0262 */
[----:B------:R-:W2:Y:S02]  /*75c0*/  LDL.64 R98, [R1+0x268] ;  /* 0x0002680001627983 */ /* 0x000ea40000100a00 */
[----:B---3--:R-:W-:-:S02]  /*75d0*/  IMAD.WIDE R78, R17, 0x2, R100 ;  /* 0x00000002114e7825 */ /* 0x008fc400078e0264 */
[----:B------:R-:W3:Y:S02]  /*75e0*/  LDL.64 R100, [R1+0x278] ;  /* 0x0002780001647983 */ /* 0x000ee40000100a00 */
[C---:B------:R-:W-:Y:S02]  /*75f0*/  IMAD.WIDE R82, R17.reuse, 0x2, R82 ;  /* 0x0000000211527825 */ /* 0x040fe400078e0252 */
[----:B------:R0:W3:Y:S02]  /*7600*/  LDG.E.U16 R78, [R78.64] ;  /* 0x000000064e4e7981 */ /* 0x0000e4000c1e1500 */
[C---:B------:R-:W-:Y:S02]  /*7610*/  IMAD.WIDE R80, R17.reuse, 0x2, R80 ;  /* 0x0000000211507825 */ /* 0x040fe400078e0250 */
[----:B------:R1:W3:Y:S02]  /*7620*/  LDG.E.U16 R84, [R84.64] ;  /* 0x0000000654547981 */ /* 0x0002e4000c1e1500 */
[----:B------:R-:W-:-:S02]  /*7630*/  IMAD.WIDE R90, R17, 0x2, R90 ;  /* 0x00000002115a7825 */ /* 0x000fc400078e025a */
[----:B------:R1:W3:Y:S04]  /*7640*/  LDG.E.U16 R80, [R80.64] ;  /* 0x0000000650507981 */ /* 0x0002e8000c1e1500 */
[----:B0-----:R0:W5:Y:S01]  /*7650*/  LDG.E.U16 R79, [R82.64] ;  /* 0x00000006524f7981 */ /* 0x001162000c1e1500 */
[----:B------:R-:W-:-:S04]  /*7660*/  IMAD.WIDE R88, R17, 0x2, R88 ;  /* 0x0000000211587825 */ /* 0x000fc800078e0258 */
[C---:B------:R-:W-:Y:S01]  /*7670*/  IMAD.WIDE R86, R17.reuse, 0x2, R86 ;  /* 0x0000000211567825 */ /* 0x040fe200078e0256 */
[----:B-1----:R1:W5:Y:S03]  /*7680*/  LDG.E.U16 R81, [R90.64] ;  /* 0x000000065a517981 */ /* 0x002366000c1e1500 */
[C---:B0-----:R-:W-:Y:S01]  /*7690*/  IMAD.WIDE R82, R17.reuse, 0x2, R140 ;  /* 0x0000000211527825 */ /* 0x041fe200078e028c */
[----:B------:R0:W5:Y:S04]  /*76a0*/  LDG.E.U16 R85, [R86.64] ;  /* 0x0000000656557981 */ /* 0x000168000c1e1500 */
[----:B------:R-:W5:Y:S01]  /*76b0*/  LDL.64 R140, [R1+0x248] ;  /* 0x00024800018c7983 */ /* 0x000f620000100a00 */
[----:B-1----:R-:W-:-:S03]  /*76c0*/  IMAD.WIDE R90, R17, 0x2, R104 ;  /* 0x00000002115a7825 */ /* 0x002fc600078e0268 */
[----:B------:R1:W5:Y:S01]  /*76d0*/  LDG.E.U16 R82, [R82.64] ;  /* 0x0000000652527981 */ /* 0x000362000c1e1500 */
[----:B0-----:R-:W-:-:S03]  /*76e0*/  IMAD.WIDE R86, R17, 0x2, R106 ;  /* 0x0000000211567825 */ /* 0x001fc600078e026a */
[----:B------:R-:W5:Y:S04]  /*76f0*/  LDL.64 R104, [R1+0x250] ;  /* 0x0002500001687983 */ /* 0x000f680000100a00 */
[----:B------:R-:W5:Y:S04]  /*7700*/  LDL.64 R106, [R1+0x260] ;  /* 0x00026000016a7983 */ /* 0x000f680000100a00 */
[----:B-1----:R0:W5:Y:S04]  /*7710*/  LDG.E.U16 R83, [R88.64] ;  /* 0x0000000658537981 */ /* 0x002168000c1e1500 */
[----:B------:R1:W5:Y:S01]  /*7720*/  LDG.E.U16 R86, [R86.64] ;  /* 0x0000000656567981 */ /* 0x000362000c1e1500 */
[----:B------:R-:W-:-:S03]  /*7730*/  IMAD.WIDE R102, R17, 0x2, R102 ;  /* 0x0000000211667825 */ /* 0x000fc600078e0266 */
[----:B------:R1:W5:Y:S01]  /*7740*/  LDG.E.U16 R90, [R90.64] ;  /* 0x000000065a5a7981 */ /* 0x000362000c1e1500 */
[----:B0-----:R-:W-:-:S03]  /*7750*/  IMAD.WIDE R88, R17, 0x2, R130 ;  /* 0x0000000211587825 */ /* 0x001fc600078e0282 */
[----:B------:R-:W5:Y:S04]  /*7760*/  LDL.64 R130, [R1+0x240] ;  /* 0x0002400001827983 */ /* 0x000f680000100a00 */
[----:B------:R0:W5:Y:S04]  /*7770*/  LDG.E.U16 R88, [R88.64] ;  /* 0x0000000658587981 */ /* 0x000168000c1e1500 */
[----:B-1----:R1:W5:Y:S01]  /*7780*/  LDG.E.U16 R91, [R102.64] ;  /* 0x00000006665b7981 */ /* 0x002362000c1e1500 */
[----:B------:R-:W-:-:S05]  /*7790*/  IMAD.WIDE R94, R17, 0x2, R94 ;  /* 0x00000002115e7825 */ /* 0x000fca00078e025e */
[----:B------:R0:W5:Y:S02]  /*77a0*/  LDG.E.U16 R87, [R94.64] ;  /* 0x000000065e577981 */ /* 0x000164000c1e1500 */
[C---:B0-----:R-:W-:Y:S02]  /*77b0*/  IMAD.WIDE R94, R17.reuse, 0x2, R144 ;  /* 0x00000002115e7825 */ /* 0x041fe400078e0290 */
[----:B------:R-:W5:Y:S04]  /*77c0*/  LDL.64 R144, [R1+0x218] ;  /* 0x0002180001907983 */ /* 0x000f680000100a00 */
[----:B------:R0:W5:Y:S01]  /*77d0*/  LDG.E.U16 R94, [R94.64] ;  /* 0x000000065e5e7981 */ /* 0x000162000c1e1500 */
[----:B----4-:R-:W-:-:S05]  /*77e0*/  IMAD.WIDE R92, R17, 0x2, R92 ;  /* 0x00000002115c7825 */ /* 0x010fca00078e025c */
[----:B------:R4:W5:Y:S02]  /*77f0*/  LDG.E.U16 R89, [R92.64] ;  /* 0x000000065c597981 */ /* 0x000964000c1e1500 */
[C---:B----4-:R-:W-:Y:S02]  /*7800*/  IMAD.WIDE R92, R17.reuse, 0x2, R128 ;  /* 0x00000002115c7825 */ /* 0x050fe400078e0280 */
[----:B------:R-:W4:Y:S04]  /*7810*/  LDL.64 R128, [R1+0x230] ;  /* 0x0002300001807983 */ /* 0x000f280000100a00 */
[----:B------:R0:W4:Y:S01]  /*7820*/  LDG.E.U16 R92, [R92.64] ;  /* 0x000000065c5c7981 */ /* 0x000122000c1e1500 */
[----:B--2---:R-:W-:-:S05]  /*7830*/  IMAD.WIDE R98, R17, 0x2, R98 ;  /* 0x0000000211627825 */ /* 0x004fca00078e0262 */
[----:B0-----:R0:W2:Y:S02]  /*7840*/  LDG.E.U16 R95, [R98.64] ;  /* 0x00000006625f7981 */ /* 0x0010a4000c1e1500 */
[C---:B0-----:R-:W-:Y:S02]  /*7850*/  IMAD.WIDE R98, R17.reuse, 0x2, R146 ;  /* 0x0000000211627825 */ /* 0x041fe400078e0292 */
[----:B------:R-:W2:Y:S02]  /*7860*/  LDL.64 R146, [R1+0x210] ;  /* 0x0002100001927983 */ /* 0x000ea40000100a00 */
[C---:B---3--:R-:W-:Y:S02]  /*7870*/  IMAD.WIDE R100, R17.reuse, 0x2, R100 ;  /* 0x0000000211647825 */ /* 0x048fe400078e0264 */
[----:B------:R0:W3:Y:S04]  /*7880*/  LDG.E.U16 R98, [R98.64] ;  /* 0x0000000662627981 */ /* 0x0000e8000c1e1500 */
[----:B------:R5:W3:Y:S02]  /*7890*/  LDG.E.U16 R93, [R100.64] ;  /* 0x00000006645d7981 */ /* 0x000ae4000c1e1500 */
[----:B-----5:R-:W-:-:S02]  /*78a0*/  IMAD.WIDE R100, R17, 0x2, R140 ;  /* 0x0000000211647825 */ /* 0x020fc400078e028c */
[----:B------:R-:W5:Y:S04]  /*78b0*/  LDL.64 R140, [R1+0x208] ;  /* 0x00020800018c7983 */ /* 0x000f680000100a00 */
[----:B------:R1:W3:Y:S01]  /*78c0*/  LDG.E.U16 R100, [R100.64] ;  /* 0x0000000664647981 */ /* 0x0002e2000c1e1500 */
[----:B------:R-:W-:-:S04]  /*78d0*/  IMAD.WIDE R104, R17, 0x2, R104 ;  /* 0x0000000211687825 */ /* 0x000fc800078e0268 */
[C---:B------:R-:W-:Y:S01]  /*78e0*/  IMAD.WIDE R106, R17.reuse, 0x2, R106 ;  /* 0x00000002116a7825 */ /* 0x040fe200078e026a */
[----:B0-----:R0:W3:Y:S04]  /*78f0*/  LDG.E.U16 R99, [R104.64] ;  /* 0x0000000668637981 */ /* 0x0010e8000c1e1500 */
[----:B------:R1:W3:Y:S01]  /*7900*/  LDG.E.U16 R97, [R106.64] ;  /* 0x000000066a617981 */ /* 0x0002e2000c1e1500 */
[----:B0-----:R-:W-:-:S03]  /*7910*/  IMAD.WIDE R104, R17, 0x2, R180 ;  /* 0x0000000211687825 */ /* 0x001fc600078e02b4 */
[----:B------:R-:W3:Y:S01]  /*7920*/  LDL.64 R180, [R1+0x1e0] ;  /* 0x0001e00001b47983 */ /* 0x000ee20000100a00 */
[----:B-1----:R-:W-:-:S03]  /*7930*/  IMAD.WIDE R102, R17, 0x2, R130 ;  /* 0x0000000211667825 */ /* 0x002fc600078e0282 */
[----:B------:R0:W3:Y:S01]  /*7940*/  LDG.E.U16 R104, [R104.64] ;  /* 0x0000000668687981 */ /* 0x0000e2000c1e1500 */
[----:B------:R-:W-:-:S03]  /*7950*/  IMAD.WIDE R106, R17, 0x2, R168 ;  /* 0x00000002116a7825 */ /* 0x000fc600078e02a8 */
[----:B------:R1:W3:Y:S04]  /*7960*/  LDG.E.U16 R101, [R102.64] ;  /* 0x0000000666657981 */ /* 0x0002e8000c1e1500 */
[----:B------:R-:W3:Y:S04]  /*7970*/  LDL.64 R168, [R1+0x1d0] ;  /* 0x0001d00001a87983 */ /* 0x000ee80000100a00 */
[----:B0-----:R0:W3:Y:S01]  /*7980*/  LDG.E.U16 R105, [R106.64] ;  /* 0x000000066a697981 */ /* 0x0010e2000c1e1500 */
[----:B-1----:R-:W-:-:S03]  /*7990*/  IMAD.WIDE R102, R17, 0x2, R142 ;  /* 0x0000000211667825 */ /* 0x002fc600078e028e */
[----:B------:R-:W3:Y:S04]  /*79a0*/  LDL.64 R142, [R1+0x1f8] ;  /* 0x0001f800018e7983 */ /* 0x000ee80000100a00 */
[----:B------:R1:W5:Y:S04]  /*79b0*/  LDG.E.U16 R102, [R102.64] ;  /* 0x0000000666667981 */ /* 0x000368000c1e1500 */
[----:B------:R-:W5:Y:S01]  /*79c0*/  LDL.64 R130, [R1+0x200] ;  /* 0x0002000001827983 */ /* 0x000f620000100a00 */
[----:B0-----:R-:W-:-:S03]  /*79d0*/  IMAD.WIDE R106, R17, 0x2, R144 ;  /* 0x00000002116a7825 */ /* 0x001fc600078e0290 */
[----:B------:R-:W5:Y:S04]  /*79e0*/  LDL.64 R144, [R1+0x1e8] ;  /* 0x0001e80001907983 */ /* 0x000f680000100a00 */
[----:B------:R0:W5:Y:S01]  /*79f0*/  LDG.E.U16 R106, [R106.64] ;  /* 0x000000066a6a7981 */ /* 0x000162000c1e1500 */
[----:B----4-:R-:W-:-:S05]  /*7a00*/  IMAD.WIDE R128, R17, 0x2, R128 ;  /* 0x0000000211807825 */ /* 0x010fca00078e0280 */
[----:B-1----:R2:W4:Y:S02]  /*7a10*/  LDG.E.U16 R103, [R128.64] ;  /* 0x0000000680677981 */ /* 0x002524000c1e1500 */
[C---:B--2---:R-:W-:Y:S02]  /*7a20*/  IMAD.WIDE R128, R17.reuse, 0x2, R146 ;  /* 0x0000000211807825 */ /* 0x044fe400078e0292 */
[----:B------:R-:W2:Y:S04]  /*7a30*/  LDL.64 R146, [R1+0x1d8] ;  /* 0x0001d80001927983 */ /* 0x000ea80000100a00 */
[----:B0-----:R0:W2:Y:S02]  /*7a40*/  LDG.E.U16 R107, [R128.64] ;  /* 0x00000006806b7981 */ /* 0x0010a4000c1e1500 */
[----:B0-----:R-:W-:-:S02]  /*7a50*/  IMAD.WIDE R128, R17, 0x2, R190 ;  /* 0x0000000211807825 */ /* 0x001fc400078e02be */
[----:B------:R-:W2:Y:S02]  /*7a60*/  LDL.64 R190, [R1+0x1b8] ;  /* 0x0001b80001be7983 */ /* 0x000ea40000100a00 */
[----:B---3--:R-:W-:-:S06]  /*7a70*/  IMAD.WIDE R142, R17, 0x2, R142 ;  /* 0x00000002118e7825 */ /* 0x008fcc00078e028e */
[----:B------:R0:W3:Y:S04]  /*7a80*/  LDG.E.U16 R142, [R142.64] ;  /* 0x000000068e8e7981 */ /* 0x0000e8000c1e1500 */
[----:B0-----:R0:W3:Y:S02]  /*7a90*/  LDG.E.U16 R143, [R128.64] ;  /* 0x00000006808f7981 */ /* 0x0010e4000c1e1500 */
[C---:B0-----:R-:W-:Y:S02]  /*7aa0*/  IMAD.WIDE R128, R17.reuse, 0x2, R180 ;  /* 0x0000000211807825 */ /* 0x041fe400078e02b4 */
[----:B------:R-:W3:Y:S02]  /*7ab0*/  LDL.64 R180, [R1+0x1a8] ;  /* 0x0001a80001b47983 */ /* 0x000ee40000100a00 */
[----:B-----5:R-:W-:-:S06]  /*7ac0*/  IMAD.WIDE R144, R17, 0x2, R144 ;  /* 0x0000000211907825 */ /* 0x020fcc00078e0290 */
[----:B------:R0:W5:Y:S04]  /*7ad0*/  LDG.E.U16 R144, [R144.64] ;  /* 0x0000000690907981 */ /* 0x000168000c1e1500 */
[----:B0-----:R0:W4:Y:S02]  /*7ae0*/  LDG.E.U16 R145, [R128.64] ;  /* 0x0000000680917981 */ /* 0x001124000c1e1500 */
[C---:B0-----:R-:W-:Y:S02]  /*7af0*/  IMAD.WIDE R128, R17.reuse, 0x2, R186 ;  /* 0x0000000211807825 */ /* 0x041fe400078e02ba */
[----:B------:R-:W4:Y:S04]  /*7b00*/  LDL.64 R186, [R1+0x190] ;  /* 0x0001900001ba7983 */ /* 0x000f280000100a00 */
[----:B------:R2:W5:Y:S02]  /*7b10*/  LDG.E.U16 R173, [R128.64] ;  /* 0x0000000680ad7981 */ /* 0x000564000c1e1500 */
[----:B--2---:R-:W-:-:S02]  /*7b20*/  IMAD.WIDE R128, R17, 0x2, R190 ;  /* 0x0000000211807825 */ /* 0x004fc400078e02be */
[----:B------:R-:W2:Y:S02]  /*7b30*/  LDL.64 R190, [R1+0x178] ;  /* 0x0001780001be7983 */ /* 0x000ea40000100a00 */
[C---:B------:R-:W-:Y:S02]  /*7b40*/  IMAD.WIDE R146, R17.reuse, 0x2, R146 ;  /* 0x0000000211927825 */ /* 0x040fe400078e0292 */
[----:B------:R0:W5:Y:S02]  /*7b50*/  LDG.E.U16 R178, [R128.64] ;  /* 0x0000000680b27981 */ /* 0x000164000c1e1500 */
[C---:B------:R-:W-:Y:S02]  /*7b60*/  IMAD.WIDE R168, R17.reuse, 0x2, R168 ;  /* 0x0000000211a87825 */ /* 0x040fe400078e02a8 */
[----:B------:R1:W5:Y:S02]  /*7b70*/  LDG.E.U16 R146, [R146.64] ;  /* 0x0000000692927981 */ /* 0x000364000c1e1500 */
[----:B0-----:R-:W-:-:S02]  /*7b80*/  IMAD.WIDE R128, R17, 0x2, R198 ;  /* 0x0000000211807825 */ /* 0x001fc400078e02c6 */
[----:B------:R-:W5:Y:S04]  /*7b90*/  LDL.64 R198, [R1+0x160] ;  /* 0x0001600001c67983 */ /* 0x000f680000100a00 */
[----:B-1----:R3:W5:Y:S01]  /*7ba0*/  LDG.E.U16 R147, [R168.64] ;  /* 0x00000006a8937981 */ /* 0x002762000c1e1500 */
[----:B------:R-:W-:-:S03]  /*7bb0*/  IMAD.WIDE R140, R17, 0x2, R140 ;  /* 0x00000002118c7825 */ /* 0x000fc600078e028c */
[----:B------:R0:W5:Y:S01]  /*7bc0*/  LDG.E.U16 R185, [R128.64] ;  /* 0x0000000680b97981 */ /* 0x000162000c1e1500 */
[----:B------:R-:W-:-:S03]  /*7bd0*/  IMAD.WIDE R130, R17, 0x2, R130 ;  /* 0x0000000211827825 */ /* 0x000fc600078e0282 */
[----:B------:R1:W5:Y:S01]  /*7be0*/  LDG.E.U16 R140, [R140.64] ;  /* 0x000000068c8c7981 */ /* 0x000362000c1e1500 */
[----:B0-----:R-:W-:-:S03]  /*7bf0*/  IMAD.WIDE R128, R17, 0x2, R210 ;  /* 0x0000000211807825 */ /* 0x001fc600078e02d2 */
[----:B------:R-:W5:Y:S04]  /*7c00*/  LDL.64 R210, [R1+0x130] ;  /* 0x0001300001d27983 */ /* 0x000f680000100a00 */
[----:B-1----:R0:W5:Y:S02]  /*7c10*/  LDG.E.U16 R141, [R130.64] ;  /* 0x00000006828d7981 */ /* 0x002164000c1e1500 */
[C---:B0-----:R-:W-:Y:S02]  /*7c20*/  IMAD.WIDE R130, R17.reuse, 0x2, R194 ;  /* 0x0000000211827825 */ /* 0x041fe400078e02c2 */
[----:B------:R-:W5:Y:S04]  /*7c30*/  LDL.64 R194, [R1+0x180] ;  /* 0x0001800001c27983 */ /* 0x000f680000100a00 */
[----:B------:R0:W5:Y:S01]  /*7c40*/  LDG.E.U16 R175, [R130.64] ;  /* 0x0000000682af7981 */ /* 0x000162000c1e1500 */
[----:B---3--:R-:W-:-:S05]  /*7c50*/  IMAD.WIDE R168, R17, 0x2, R180 ;  /* 0x0000000211a87825 */ /* 0x008fca00078e02b4 */
[----:B------:R4:W3:Y:S02]  /*7c60*/  LDG.E.U16 R181, [R168.64] ;  /* 0x00000006a8b57981 */ /* 0x0008e4000c1e1500 */
[----:B----4-:R-:W-:-:S05]  /*7c70*/  IMAD.WIDE R168, R17, 0x2, R186 ;  /* 0x0000000211a87825 */ /* 0x010fca00078e02ba */
[----:B------:R2:W4:Y:S02]  /*7c80*/  LDG.E.U16 R187, [R168.64] ;  /* 0x00000006a8bb7981 */ /* 0x000524000c1e1500 */
[C---:B--2---:R-:W-:Y:S02]  /*7c90*/  IMAD.WIDE R168, R17.reuse, 0x2, R190 ;  /* 0x0000000211a87825 */ /* 0x044fe400078e02be */
[----:B------:R1:W2:Y:S04]  /*7ca0*/  LDG.E.U16 R190, [R128.64] ;  /* 0x0000000680be7981 */ /* 0x0002a8000c1e1500 */
[----:B-1----:R-:W2:Y:S01]  /*7cb0*/  LDL.64 R128, [R1+0x170] ;  /* 0x0001700001807983 */ /* 0x002ea20000100a00 */
[----:B0-----:R-:W-:-:S03]  /*7cc0*/  IMAD.WIDE R130, R17, 0x2, R206 ;  /* 0x0000000211827825 */ /* 0x001fc600078e02ce */
[----:B------:R-:W3:Y:S04]  /*7cd0*/  LDL.64 R206, [R1+0x150] ;  /* 0x0001500001ce7983 */ /* 0x000ee80000100a00 */
[----:B------:R0:W3:Y:S02]  /*7ce0*/  LDG.E.U16 R180, [R130.64] ;  /* 0x0000000682b47981 */ /* 0x0000e4000c1e1500 */
[C---:B0-----:R-:W-:Y:S02]  /*7cf0*/  IMAD.WIDE R130, R17.reuse, 0x2, R202 ;  /* 0x0000000211827825 */ /* 0x041fe400078e02ca */
[----:B------:R-:W3:Y:S04]  /*7d00*/  LDL.64 R202, [R1+0x148] ;  /* 0x0001480001ca7983 */ /* 0x000ee80000100a00 */
[----:B------:R5:W3:Y:S02]  /*7d10*/  LDG.E.U16 R186, [R130.64] ;  /* 0x0000000682ba7981 */ /* 0x000ae4000c1e1500 */
[----:B-----5:R-:W-:-:S02]  /*7d20*/  IMAD.WIDE R130, R17, 0x2, R194 ;  /* 0x0000000211827825 */ /* 0x020fc400078e02c2 */
[----:B------:R0:W5:Y:S04]  /*7d30*/  LDG.E.U16 R194, [R168.64] ;  /* 0x00000006a8c27981 */ /* 0x000168000c1e1500 */
[----:B------:R1:W4:Y:S01]  /*7d40*/  LDG.E.U16 R191, [R130.64] ;  /* 0x0000000682bf7981 */ /* 0x000322000c1e1500 */
[----:B--2---:R-:W-:-:S03]  /*7d50*/  IMAD.WIDE R128, R17, 0x2, R128 ;  /* 0x0000000211807825 */ /* 0x004fc600078e0280 */
[----:B-1----:R-:W2:Y:S04]  /*7d60*/  LDL.64 R130, [R1+0x168] ;  /* 0x0001680001827983 */ /* 0x002ea80000100a00 */
[----:B------:R1:W2:Y:S04]  /*7d70*/  LDG.E.U16 R195, [R128.64] ;  /* 0x0000000680c37981 */ /* 0x0002a8000c1e1500 */
[----:B-1----:R-:W2:Y:S01]  /*7d80*/  LDL.64 R128, [R1+0x158] ;  /* 0x0001580001807983 */ /* 0x002ea20000100a00 */
[----:B0-----:R-:W-:-:S05]  /*7d90*/  IMAD.WIDE R168, R17, 0x2, R198 ;  /* 0x0000000211a87825 */ /* 0x001fca00078e02c6 */
[----:B------:R3:W4:Y:S02]  /*7da0*/  LDG.E.U16 R199, [R168.64] ;  /* 0x00000006a8c77981 */ /* 0x000724000c1e1500 */
[----:B---3--:R-:W-:-:S04]  /*7db0*/  IMAD.WIDE R168, R17, 0x2, R202 ;  /* 0x0000000211a87825 */ /* 0x008fc800078e02ca */
[----:B--2---:R-:W-:-:S05]  /*7dc0*/  IMAD.WIDE R128, R17, 0x2, R128 ;  /* 0x0000000211807825 */ /* 0x004fca00078e0280 */
[----:B------:R0:W2:Y:S04]  /*7dd0*/  LDG.E.U16 R202, [R128.64] ;  /* 0x0000000680ca7981 */ /* 0x0000a8000c1e1500 */
[----:B0-----:R-:W3:Y:S01]  /*7de0*/  LDL.64 R128, [R1+0x140] ;  /* 0x0001400001807983 */ /* 0x001ee20000100a00 */
[----:B------:R-:W-:-:S05]  /*7df0*/  IMAD.WIDE R130, R17, 0x2, R130 ;  /* 0x0000000211827825 */ /* 0x000fca00078e0282 */
[----:B------:R0:W2:Y:S02]  /*7e00*/  LDG.E.U16 R198, [R130.64] ;  /* 0x0000000682c67981 */ /* 0x0000a4000c1e1500 */
[C---:B0-----:R-:W-:Y:S02]  /*7e10*/  IMAD.WIDE R130, R17.reuse, 0x2, R206 ;  /* 0x0000000211827825 */ /* 0x041fe400078e02ce */
[----:B------:R0:W2:Y:S04]  /*7e20*/  LDG.E.U16 R206, [R168.64] ;  /* 0x00000006a8ce7981 */ /* 0x0000a8000c1e1500 */
[----:B------:R1:W2:Y:S01]  /*7e30*/  LDG.E.U16 R203, [R130.64] ;  /* 0x0000000682cb7981 */ /* 0x0002a2000c1e1500 */
[----:B---3--:R-:W-:-:S03]  /*7e40*/  IMAD.WIDE R128, R17, 0x2, R128 ;  /* 0x0000000211807825 */ /* 0x008fc600078e0280 */
[----:B-1----:R-:W3:Y:S04]  /*7e50*/  LDL.64 R130, [R1+0x138] ;  /* 0x0001380001827983 */ /* 0x002ee80000100a00 */
[----:B------:R1:W2:Y:S04]  /*7e60*/  LDG.E.U16 R207, [R128.64] ;  /* 0x0000000680cf7981 */ /* 0x0002a8000c1e1500 */
[----:B-1----:R-:W2:Y:S01]  /*7e70*/  LDL.64 R128, [R1+0x128] ;  /* 0x0001280001807983 */ /* 0x002ea20000100a00 */
[----:B0-----:R-:W-:-:S06]  /*7e80*/  IMAD.WIDE R168, R17, 0x2, R210 ;  /* 0x0000000211a87825 */ /* 0x001fcc00078e02d2 */
[----:B------:R0:W3:Y:S01]  /*7e90*/  LDG.E.U16 R168, [R168.64] ;  /* 0x00000006a8a87981 */ /* 0x0000e2000c1e1500 */
[----:B--2---:R-:W-:-:S05]  /*7ea0*/  IMAD.WIDE R128, R17, 0x2, R128 ;  /* 0x0000000211807825 */ /* 0x004fca00078e0280 */
[----:B0-----:R0:W2:Y:S04]  /*7eb0*/  LDG.E.U16 R169, [R128.64] ;  /* 0x0000000680a97981 */ /* 0x0010a8000c1e1500 */
[----:B0-----:R-:W2:Y:S02]  /*7ec0*/  LDL.64 R128, [R1+0x118] ;  /* 0x0001180001807983 */ /* 0x001ea40000100a00 */
[----:B--2---:R-:W-:-:S05]  /*7ed0*/  IMAD.WIDE R128, R17, 0x2, R128 ;  /* 0x0000000211807825 */ /* 0x004fca00078e0280 */
[----:B------:R0:W2:Y:S02]  /*7ee0*/  LDG.E.U16 R216, [R128.64] ;  /* 0x0000000680d87981 */ /* 0x0000a4000c1e1500 */
[C---:B0-----:R-:W-:Y:S02]  /*7ef0*/  FMUL R128, R184.reuse, R116 ;  /* 0x00000074b8807220 */ /* 0x041fe40000400000 */
[----:B------:R-:W-:Y:S02]  /*7f00*/  FMUL R129, R184, R117 ;  /* 0x00000075b8817220 */ /* 0x000fe40000400000 */
[----:B------:R-:W2:Y:S01]  /*7f10*/  LDL.64 R116, [R1+0x110] ;  /* 0x0001100001747983 */ /* 0x000ea20000100a00 */
[----:B---3--:R-:W-:-:S04]  /*7f20*/  IMAD.WIDE R130, R17, 0x2, R130 ;  /* 0x0000000211827825 */ /* 0x008fc800078e0282 */
[C---:B------:R-:W-:Y:S01]  /*7f30*/  FFMA R153, R184.reuse, R153, R217 ;  /* 0x00000099b8997223 */ /* 0x040fe200000000d9 */
[----:B------:R0:W3:Y:S01]  /*7f40*/  LDG.E.U16 R210, [R130.64] ;  /* 0x0000000682d27981 */ /* 0x0000e2000c1e1500 */
[C---:B------:R-:W-:Y:S02]  /*7f50*/  FMUL R108, R184.reuse, R108 ;  /* 0x0000006cb86c7220 */ /* 0x040fe40000400000 */
[C---:B------:R-:W-:Y:S02]  /*7f60*/  FMUL R109, R184.reuse, R109 ;  /* 0x0000006db86d7220 */ /* 0x040fe40000400000 */
[C---:B------:R-:W-:Y:S02]  /*7f70*/  FMUL R112, R184.reuse, R112 ;  /* 0x00000070b8707220 */ /* 0x040fe40000400000 */
[C---:B------:R-:W-:Y:S02]  /*7f80*/  FMUL R113, R184.reuse, R113 ;  /* 0x00000071b8717220 */ /* 0x040fe40000400000 */
[C---:B------:R-:W-:Y:S01]  /*7f90*/  FMUL R136, R184.reuse, R136 ;  /* 0x00000088b8887220 */ /* 0x040fe20000400000 */
[----:B0-----:R-:W3:Y:S01]  /*7fa0*/  LDL.64 R130, [R1+0x120] ;  /* 0x0001200001827983 */ /* 0x001ee20000100a00 */
[----:B------:R-:W-:-:S02]  /*7fb0*/  FMUL R137, R184, R137 ;  /* 0x00000089b8897220 */ /* 0x000fc40000400000 */
[----:B--2---:R-:W-:-:S05]  /*7fc0*/  IMAD.WIDE R116, R17, 0x2, R116 ;  /* 0x0000000211747825 */ /* 0x004fca00078e0274 */
[----:B------:R0:W2:Y:S04]  /*7fd0*/  LDG.E.U16 R184, [R116.64] ;  /* 0x0000000674b87981 */ /* 0x0000a8000c1e1500 */
[----:B0-----:R-:W2:Y:S01]  /*7fe0*/  LDL.64 R116, [R1+0x108] ;  /* 0x0001080001747983 */ /* 0x001ea20000100a00 */
[----:B---3--:R-:W-:-:S05]  /*7ff0*/  IMAD.WIDE R130, R17, 0x2, R130 ;  /* 0x0000000211827825 */ /* 0x008fca00078e0282 */
[----:B------:R0:W3:Y:S04]  /*8000*/  LDG.E.U16 R211, [R130.64] ;  /* 0x0000000682d37981 */ /* 0x0000e8000c1e1500 */
[----:B0-----:R-:W0:Y:S01]  /*8010*/  LDS R130, [R248+0x8000] ;  /* 0x00800000f8827984 */ /* 0x001e220000000800 */
[----:B------:R-:W-:Y:S02]  /*8020*/  F2FP.BF16.PACK_AB R166, R154, R166 ;  /* 0x000000a69aa6723e */ /* 0x000fe400000010ff */
[----:B------:R-:W-:Y:S01]  /*8030*/  F2FP.BF16.PACK_AB R162, R156, R162 ;  /* 0x000000a29ca2723e */ /* 0x000fe200000010ff */
[----:B------:R-:W-:Y:S01]  /*8040*/  LDS R154, [R242+0x8000] ;  /* 0x00800000f29a7984 */ /* 0x000fe20000000800 */
[----:B------:R-:W-:-:S03]  /*8050*/  F2FP.BF16.PACK_AB R171, R155, R171 ;  /* 0x000000ab9bab723e */ /* 0x000fc600000010ff */
[----:B------:R-:W-:Y:S04]  /*8060*/  LDS R156, [R244+0x8000] ;  /* 0x00800000f49c7984 */ /* 0x000fe80000000800 */
[----:B------:R-:W-:Y:S01]  /*8070*/  LDS R155, [R243+0x8000] ;  /* 0x00800000f39b7984 */ /* 0x000fe20000000800 */
[----:B--2---:R-:W-:-:S06]  /*8080*/  IMAD.WIDE R116, R17, 0x2, R116 ;  /* 0x0000000211747825 */ /* 0x004fcc00078e0274 */
[----:B------:R1:W2:Y:S04]  /*8090*/  LDG.E.U16 R116, [R116.64] ;  /* 0x0000000674747981 */ /* 0x0002a8000c1e1500 */
[----:B-1----:R-:W1:Y:S01]  /*80a0*/  LDS R117, [R247+0x8000] ;  /* 0x00800000f7757984 */ /* 0x002e620000000800 */
[C---:B0-----:R-:W-:Y:S02]  /*80b0*/  FFMA R152, R179.reuse, R152, R130 ;  /* 0x00000098b3987223 */ /* 0x041fe40000000082 */
[----:B------:R-:W-:Y:S02]  /*80c0*/  FMUL R130, R179, R118 ;  /* 0x00000076b3827220 */ /* 0x000fe40000400000 */
[----:B------:R-:W-:Y:S01]  /*80d0*/  LDS R118, [R245+0x8000] ;  /* 0x00800000f5767984 */ /* 0x000fe20000000800 */
[----:B------:R-:W-:-:S02]  /*80e0*/  F2FP.BF16.PACK_AB R161, R161, R167 ;  /* 0x000000a7a1a1723e */ /* 0x000fc400000010ff */
[----:B------:R-:W-:Y:S02]  /*80f0*/  F2FP.BF16.PACK_AB R160, R160, R163 ;  /* 0x000000a3a0a0723e */ /* 0x000fe400000010ff */
[----:B------:R-:W-:Y:S02]  /*8100*/  F2FP.BF16.PACK_AB R159, R159, R164 ;  /* 0x000000a49f9f723e */ /* 0x000fe400000010ff */
[----:B------:R-:W-:Y:S02]  /*8110*/  F2FP.BF16.PACK_AB R158, R158, R165 ;  /* 0x000000a59e9e723e */ /* 0x000fe400000010ff */
[----:B------:R-:W-:Y:S01]  /*8120*/  F2FP.BF16.PACK_AB R157, R157, R170 ;  /* 0x000000aa9d9d723e */ /* 0x000fe200000010ff */
[----:B-1----:R-:W-:Y:S02]  /*8130*/  FFMA R151, R174, R151, R117 ;  /* 0x00000097ae977223 */ /* 0x002fe40000000075 */
[----:B------:R-:W0:Y:S04]  /*8140*/  LDS R117, [R246+0x8000] ;  /* 0x00800000f6757984 */ /* 0x000e280000000800 */
[----:B------:R-:W-:Y:S06]  /*8150*/  BAR.SYNC.DEFER_BLOCKING 0x0 ;  /* 0x0000000000007b1d */ /* 0x000fec0000010000 */
        /* <DEDUP_REMOVED lines=23> */
[----:B----4-:R-:W-:Y:S04]  /*82d0*/  STS.U16 [R2+0xdc00], R187 ;  /* 0x00dc00bb02007388 */ /* 0x010fe80000000400 */
[----:B------:R-:W-:Y:S04]  /*82e0*/  STS.U16 [R2+0xe000], R191 ;  /* 0x00e000bf02007388 */ /* 0x000fe80000000400 */
[----:B------:R-:W-:Y:S04]  /*82f0*/  STS.U16 [R2+0xe400], R195 ;  /* 0x00e400c302007388 */ /* 0x000fe80000000400 */
[----:B------:R-:W-:Y:S04]  /*8300*/  STS.U16 [R2+0xe800], R199 ;  /* 0x00e800c702007388 */ /* 0x000fe80000000400 */
[----:B------:R-:W-:Y:S04]  /*8310*/  STS.U16 [R2+0xec00], R203 ;  /* 0x00ec00cb02007388 */ /* 0x000fe80000000400 */
[----:B------:R-:W-:Y:S04]  /*8320*/  STS.U16 [R2+0xf000], R207 ;  /* 0x00f000cf02007388 */ /* 0x000fe80000000400 */
[----:B------:R-:W-:Y:S04]  /*8330*/  STS.U16 [R2+0xf400], R168 ;  /* 0x00f400a802007388 */ /* 0x000fe80000000400 */
[----:B---3--:R-:W-:Y:S04]  /*8340*/  STS.U16 [R2+0xf800], R211 ;  /* 0x00f800d302007388 */ /* 0x008fe80000000400 */
        /* <DEDUP_REMOVED lines=25> */
[----:B-----5:R-:W-:Y:S04]  /*84e0*/  STS.U16 [R3+0xe200], R194 ;  /* 0x00e200c203007388 */ /* 0x020fe80000000400 */
[----:B------:R-:W-:Y:S04]  /*84f0*/  STS.U16 [R3+0xe600], R198 ;  /* 0x00e600c603007388 */ /* 0x000fe80000000400 */
[----:B------:R-:W-:Y:S04]  /*8500*/  STS.U16 [R3+0xea00], R202 ;  /* 0x00ea00ca03007388 */ /* 0x000fe80000000400 */
[----:B------:R-:W-:Y:S04]  /*8510*/  STS.U16 [R3+0xee00], R206 ;  /* 0x00ee00ce03007388 */ /* 0x000fe80000000400 */
[----:B------:R-:W-:Y:S04]  /*8520*/  STS.U16 [R3+0xf200], R210 ;  /* 0x00f200d203007388 */ /* 0x000fe80000000400 */
[----:B------:R-:W-:Y:S04]  /*8530*/  STS.U16 [R3+0xf600], R169 ;  /* 0x00f600a903007388 */ /* 0x000fe80000000400 */
[----:B------:R-:W-:Y:S04]  /*8540*/  STS.U16 [R3+0xfa00], R216 ;  /* 0x00fa00d803007388 */ /* 0x000fe80000000400 */
[----:B--2---:R-:W-:Y:S04]  /*8550*/  STS.U16 [R3+0xfe00], R116 ;  /* 0x00fe007403007388 */ /* 0x004fe80000000400 */
[----:B------:R-:W-:Y:S04]  /*8560*/  STS [R13+0x10000], R166 ;  /* 0x010000a60d007388 */ /* 0x000fe80000000800 */
[----:B------:R-:W-:Y:S04]  /*8570*/  STS [R13+0x10400], R161 ;  /* 0x010400a10d007388 */ /* 0x000fe80000000800 */
[----:B------:R-:W-:Y:S04]  /*8580*/  STS [R13+0x10800], R160 ;  /* 0x010800a00d007388 */ /* 0x000fe80000000800 */
[----:B------:R-:W-:Y:S04]  /*8590*/  STS [R13+0x10c00], R159 ;  /* 0x010c009f0d007388 */ /* 0x000fe80000000800 */
[----:B------:R-:W-:Y:S04]  /*85a0*/  STS [R13+0x11000], R158 ;  /* 0x0110009e0d007388 */ /* 0x000fe80000000800 */
[----:B------:R-:W-:Y:S04]  /*85b0*/  STS [R13+0x11400], R157 ;  /* 0x0114009d0d007388 */ /* 0x000fe80000000800 */
[----:B------:R-:W-:Y:S04]  /*85c0*/  STS [R13+0x11800], R162 ;  /* 0x011800a20d007388 */ /* 0x000fe80000000800 */
[----:B------:R-:W-:Y:S04]  /*85d0*/  STS [R13+0x11c00], R171 ;  /* 0x011c00ab0d007388 */ /* 0x000fe80000000800 */
[----:B------:R-:W-:Y:S06]  /*85e0*/  BAR.SYNC.DEFER_BLOCKING 0x0 ;  /* 0x0000000000007b1d */ /* 0x000fec0000010000 */
[----:B------:R-:W-:Y:S04]  /*85f0*/  LDSM.16.M88.4 R80, [R14+0x8000] ;  /* 0x008000000e50783b */ /* 0x000fe80000000200 */
[----:B------:R-:W-:Y:S04]  /*8600*/  LDSM.16.M88.4 R92, [R14+0xa000] ;  /* 0x00a000000e5c783b */ /* 0x000fe80000000200 */
[----:B------:R-:W-:Y:S04]  /*8610*/  LDSM.16.M88.4 R100, [R14+0xc000] ;  /* 0x00c000000e64783b */ /* 0x000fe80000000200 */
[----:B------:R-:W-:Y:S04]  /*8620*/  LDSM.16.M88.4 R104, [R14+0xe000] ;  /* 0x00e000000e68783b */ /* 0x000fe80000000200 */
[----:B------:R-:W1:Y:S04]  /*8630*/  LDSM.16.M88.4 R84, [R19+0x10800] ;  /* 0x010800001354783b */ /* 0x000e680000000200 */
[----:B------:R-:W2:Y:S04]  /*8640*/  LDSM.16.M88.4 R76, [R19+0x11000] ;  /* 0x01100000134c783b */ /* 0x000ea80000000200 */
[----:B------:R-:W3:Y:S01]  /*8650*/  LDSM.16.M88.4 R88, [R19+0x10000] ;  /* 0x010000001358783b */ /* 0x000ee20000000200 */
[----:B------:R-:W-:-:S02]  /*8660*/  FMUL R131, R179, R119 ;  /* 0x00000077b3837220 */ /* 0x000fc40000400000 */
[C---:B------:R-:W-:Y:S02]  /*8670*/  FMUL R124, R174.reuse, R124 ;  /* 0x0000007cae7c7220 */ /* 0x040fe40000400000 */
[C---:B------:R-:W-:Y:S02]  /*8680*/  FMUL R125, R174.reuse, R125 ;  /* 0x0000007dae7d7220 */ /* 0x040fe40000400000 */
[C---:B------:R-:W-:Y:S02]  /*8690*/  FMUL R120, R174.reuse, R120 ;  /* 0x00000078ae787220 */ /* 0x040fe40000400000 */
[C---:B------:R-:W-:Y:S02]  /*86a0*/  FMUL R121, R174.reuse, R121 ;  /* 0x00000079ae797220 */ /* 0x040fe40000400000 */
[C---:B------:R-:W-:Y:S02]  /*86b0*/  FMUL R40, R174.reuse, R40 ;  /* 0x00000028ae287220 */ /* 0x040fe40000400000 */
[----:B------:R-:W-:-:S02]  /*86c0*/  FMUL R41, R174, R41 ;  /* 0x00000029ae297220 */ /* 0x000fc40000400000 */
[C---:B------:R-:W-:Y:S02]  /*86d0*/  FMUL R44, R174.reuse, R44 ;  /* 0x0000002cae2c7220 */ /* 0x040fe40000400000 */
[----:B------:R-:W-:Y:S02]  /*86e0*/  FMUL R45, R174, R45 ;  /* 0x0000002dae2d7220 */ /* 0x000fe40000400000 */
[C---:B0-----:R-:W-:Y:S02]  /*86f0*/  FFMA R150, R172.reuse, R150, R117 ;  /* 0x00000096ac967223 */ /* 0x041fe40000000075 */
[C---:B------:R-:W-:Y:S02]  /*8700*/  FMUL R126, R172.reuse, R126 ;  /* 0x0000007eac7e7220 */ /* 0x040fe40000400000 */
[C---:B------:R-:W-:Y:S02]  /*8710*/  FMUL R127, R172.reuse, R127 ;  /* 0x0000007fac7f7220 */ /* 0x040fe40000400000 */
[----:B------:R-:W-:-:S02]  /*8720*/  FMUL R122, R172, R122 ;  /* 0x0000007aac7a7220 */ /* 0x000fc40000400000 */
[C---:B------:R-:W-:Y:S02]  /*8730*/  FMUL R123, R172.reuse, R123 ;  /* 0x0000007bac7b7220 */ /* 0x040fe40000400000 */
[C---:B------:R-:W-:Y:S02]  /*8740*/  FMUL R42, R172.reuse, R42 ;  /* 0x0000002aac2a7220 */ /* 0x040fe40000400000 */
[C---:B------:R-:W-:Y:S02]  /*8750*/  FMUL R43, R172.reuse, R43 ;  /* 0x0000002bac2b7220 */ /* 0x040fe40000400000 */
[C---:B------:R-:W-:Y:S02]  /*8760*/  FMUL R46, R172.reuse, R46 ;  /* 0x0000002eac2e7220 */ /* 0x040fe40000400000 */
[----:B------:R-:W-:Y:S02]  /*8770*/  FMUL R47, R172, R47 ;  /* 0x0000002fac2f7220 */ /* 0x000fe40000400000 */
[----:B------:R-:W-:-:S02]  /*8780*/  FFMA R149, R96, R149, R118 ;  /* 0x0000009560957223 */ /* 0x000fc40000000076 */
[C---:B------:R-:W-:Y:S01]  /*8790*/  FMUL R48, R96.reuse, R48 ;  /* 0x0000003060307220 */ /* 0x040fe20000400000 */
[----:B------:R-:W0:Y:S01]  /*87a0*/  LDSM.16.M88.4 R116, [R19+0x11800] ;  /* 0x011800001374783b */ /* 0x000e220000000200 */
[----:B------:R-:W-:Y:S02]  /*87b0*/  FMUL R49, R96, R49 ;  /* 0x0000003160317220 */ /* 0x000fe40000400000 */
[C---:B------:R-:W-:Y:S02]  /*87c0*/  FMUL R50, R12.reuse, R50 ;  /* 0x000000320c327220 */ /* 0x040fe40000400000 */
[----:B------:R-:W-:Y:S02]  /*87d0*/  FMUL R51, R12, R51 ;  /* 0x000000330c337220 */ /* 0x000fe40000400000 */
[C---:B------:R-:W-:Y:S02]  /*87e0*/  FMUL R52, R96.reuse, R52 ;  /* 0x0000003460347220 */ /* 0x040fe40000400000 */
[----:B------:R-:W-:-:S02]  /*87f0*/  FMUL R53, R96, R53 ;  /* 0x0000003560357220 */ /* 0x000fc40000400000 */
[C---:B------:R-:W-:Y:S02]  /*8800*/  FMUL R54, R12.reuse, R54 ;  /* 0x000000360c367220 */ /* 0x040fe40000400000 */
        /* <DEDUP_REMOVED lines=8> */
[----:B------:R-:W-:Y:S01]  /*8890*/  FMUL R75, R12, R75 ;  /* 0x0000004b0c4b7220 */ /* 0x000fe20000400000 */
[----:B------:R-:W-:Y:S01]  /*88a0*/  LOP3.LUT R217, R19, 0x20, RZ, 0x3c, !PT ;  /* 0x0000002013d97812 */ /* 0x000fe200078e3cff */
[C---:B-1----:R-:W-:Y:S01]  /*88b0*/  HMMA.16816.F32.BF16 R124, R84.reuse, R80, R124 ;  /* 0x00000050547c723c */ /* 0x042fe2000004187c */
[C---:B------:R-:W-:Y:S02]  /*88c0*/  FMUL R110, R179.reuse, R110 ;  /* 0x0000006eb36e7220 */ /* 0x040fe40000400000 */
[----:B------:R-:W-:Y:S01]  /*88d0*/  FMUL R111, R179, R111 ;  /* 0x0000006fb36f7220 */ /* 0x000fe20000400000 */
[----:B------:R-:W-:Y:S04]  /*88e0*/  LDSM.16.M88.4 R140, [R217+0x11800] ;  /* 0x01180000d98c783b */ /* 0x000fe80000000200 */
[C---:B------:R-:W-:Y:S08]  /*88f0*/  HMMA.16816.F32.BF16 R120, R84.reuse, R92, R120 ;  /* 0x0000005c5478723c */ /* 0x040ff00000041878 */
[C---:B------:R-:W-:Y:S08]  /*8900*/  HMMA.16816.F32.BF16 R40, R84.reuse, R100, R40 ;  /* 0x000000645428723c */ /* 0x040ff00000041828 */
[----:B------:R-:W-:Y:S07]  /*8910*/  HMMA.16816.F32.BF16 R44, R84, R104, R44 ;  /* 0x00000068542c723c */ /* 0x000fee000004182c */
[C---:B------:R-:W-:Y:S01]  /*8920*/  FMUL R84, R22.reuse, R56 ;  /* 0x0000003816547220 */ /* 0x040fe20000400000 */
[----:B--2---:R-:W-:Y:S01]  /*8930*/  HMMA.16816.F32.BF16 R48, R76, R80, R48 ;  /* 0x000000504c30723c */ /* 0x004fe20000041830 */
[----:B------:R-:W-:-:S02]  /*8940*/  FMUL R85, R22, R57 ;  /* 0x0000003916557220 */ /* 0x000fc40000400000 */
[C---:B------:R-:W-:Y:S02]  /*8950*/  FMUL R86, R20.reuse, R58 ;  /* 0x0000003a14567220 */ /* 0x040fe40000400000 */
[----:B------:R-:W-:Y:S02]  /*8960*/  FMUL R87, R20, R59 ;  /* 0x0000003b14577220 */ /* 0x000fe40000400000 */
[----:B------:R-:W1:Y:S01]  /*8970*/  LDSM.16.M88.4 R56, [R217+0x10800] ;  /* 0x01080000d938783b */ /* 0x000e620000000200 */
[C---:B------:R-:W-:Y:S08]  /*8980*/  HMMA.16816.F32.BF16 R52, R76.reuse, R92, R52 ;  /* 0x0000005c4c34723c */ /* 0x040ff00000041834 */
[C---:B------:R-:W-:Y:S08]  /*8990*/  HMMA.16816.F32.BF16 R64, R76.reuse, R100, R64 ;  /* 0x000000644c40723c */ /* 0x040ff00000041840 */
[----:B------:R-:W-:Y:S01]  /*89a0*/  HMMA.16816.F32.BF16 R72, R76, R104, R72 ;  /* 0x000000684c48723c */ /* 0x000fe20000041848 */
[----:B------:R-:W2:Y:S01]  /*89b0*/  LDSM.16.M88.4 R76, [R217+0x11000] ;  /* 0x01100000d94c783b */ /* 0x000ea20000000200 */
[----:B------:R-:W-:-:S02]  /*89c0*/  FMUL R114, R179, R114 ;  /* 0x00000072b3727220 */ /* 0x000fc40000400000 */
[C---:B------:R-:W-:Y:S02]  /*89d0*/  FMUL R115, R179.reuse, R115 ;  /* 0x00000073b3737220 */ /* 0x040fe40000400000 */
[C---:B------:R-:W-:Y:S02]  /*89e0*/  FMUL R138, R179.reuse, R138 ;  /* 0x0000008ab38a7220 */ /* 0x040fe40000400000 */
[----:B------:R-:W-:Y:S01]  /*89f0*/  FMUL R139, R179, R139 ;  /* 0x0000008bb38b7220 */ /* 0x000fe20000400000 */
[C---:B---3--:R-:W-:Y:S08]  /*8a00*/  HMMA.16816.F32.BF16 R108, R88.reuse, R80, R108 ;  /* 0x00000050586c723c */ /* 0x048ff0000004186c */
[C---:B------:R-:W-:Y:S08]  /*8a10*/  HMMA.16816.F32.BF16 R112, R88.reuse, R92, R112 ;  /* 0x0000005c5870723c */ /* 0x040ff00000041870 */
[C---:B------:R-:W-:Y:S08]  /*8a20*/  HMMA.16816.F32.BF16 R136, R88.reuse, R100, R136 ;  /* 0x000000645888723c */ /* 0x040ff00000041888 */
[----:B------:R-:W-:Y:S01]  /*8a30*/  HMMA.16816.F32.BF16 R128, R88, R104, R128 ;  /* 0x000000685880723c */ /* 0x000fe20000041880 */
[----:B------:R3:W4:Y:S01]  /*8a40*/  LDSM.16.M88.4 R88, [R217+0x10000] ;  /* 0x01000000d958783b */ /* 0x0007220000000200 */
[----:B------:R-:W-:-:S02]  /*8a50*/  FMUL R96, R22, R60 ;  /* 0x0000003c16607220 */ /* 0x000fc40000400000 */
[----:B------:R-:W-:Y:S02]  /*8a60*/  FMUL R97, R22, R61 ;  /* 0x0000003d16617220 */ /* 0x000fe40000400000 */
[C---:B------:R-:W-:Y:S02]  /*8a70*/  FMUL R98, R20.reuse, R62 ;  /* 0x0000003e14627220 */ /* 0x040fe40000400000 */
[----:B------:R-:W-:Y:S01]  /*8a80*/  FMUL R99, R20, R63 ;  /* 0x0000003f14637220 */ /* 0x000fe20000400000 */
[----:B0-----:R-:W-:Y:S01]  /*8a90*/  HMMA.16816.F32.BF16 R84, R116, R80, R84 ;  /* 0x000000507454723c */ /* 0x001fe20000041854 */
[C---:B------:R-:W-:Y:S02]  /*8aa0*/  FMUL R144, R22.reuse, R68 ;  /* 0x0000004416907220 */ /* 0x040fe40000400000 */
[----:B------:R-:W-:Y:S02]  /*8ab0*/  FMUL R145, R22, R69 ;  /* 0x0000004516917220 */ /* 0x000fe40000400000 */
[----:B------:R-:W-:-:S02]  /*8ac0*/  FMUL R146, R20, R70 ;  /* 0x0000004614927220 */ /* 0x000fc40000400000 */
[----:B------:R-:W-:Y:S01]  /*8ad0*/  FMUL R147, R20, R71 ;  /* 0x0000004714937220 */ /* 0x000fe20000400000 */
[C---:B------:R-:W-:Y:S01]  /*8ae0*/  HMMA.16816.F32.BF16 R96, R116.reuse, R92, R96 ;  /* 0x0000005c7460723c */ /* 0x040fe20000041860 */
[C---:B------:R-:W-:Y:S02]  /*8af0*/  FMUL R132, R22.reuse, R132 ;  /* 0x0000008416847220 */ /* 0x040fe40000400000 */
[----:B------:R-:W-:Y:S02]  /*8b00*/  FMUL R133, R22, R133 ;  /* 0x0000008516857220 */ /* 0x000fe40000400000 */
[C---:B------:R-:W-:Y:S02]  /*8b10*/  FMUL R134, R20.reuse, R134 ;  /* 0x0000008614867220 */ /* 0x040fe40000400000 */
[----:B------:R-:W-:Y:S01]  /*8b20*/  FMUL R135, R20, R135 ;  /* 0x0000008714877220 */ /* 0x000fe20000400000 */
[C---:B---3--:R-:W-:Y:S02]  /*8b30*/  LOP3.LUT R217, R19.reuse, 0x40, RZ, 0x3c, !PT ;  /* 0x0000004013d97812 */ /* 0x048fe400078e3cff */
[----:B------:R-:W-:Y:S01]  /*8b40*/  LOP3.LUT R179, R14, 0x40, RZ, 0x3c, !PT ;  /* 0x000000400eb37812 */ /* 0x000fe200078e3cff */
[C---:B------:R-:W-:Y:S04]  /*8b50*/  HMMA.16816.F32.BF16 R144, R116.reuse, R100, R144 ;  /* 0x000000647490723c */ /* 0x040fe80000041890 */
[----:B------:R-:W-:Y:S04]  /*8b60*/  LDSM.16.M88.4 R60, [R179+0xa000] ;  /* 0x00a00000b33c783b */ /* 0x000fe80000000200 */
[----:B------:R-:W-:Y:S01]  /*8b70*/  HMMA.16816.F32.BF16 R116, R116, R104, R132 ;  /* 0x000000687474723c */ /* 0x000fe20000041884 */
[----:B------:R-:W-:Y:S04]  /*8b80*/  LDSM.16.M88.4 R132, [R217+0x10000] ;  /* 0x01000000d984783b */ /* 0x000fe80000000200 */
[----:B------:R-:W-:Y:S03]  /*8b90*/  LDSM.16.M88.4 R68, [R179+0xc000] ;  /* 0x00c00000b344783b */ /* 0x000fe60000000200 */
[C---:B-1----:R-:W-:Y:S08]  /*8ba0*/  HMMA.16816.F32.BF16 R124, R56.reuse, R82, R124 ;  /* 0x00000052387c723c */ /* 0x042ff0000004187c */
[C---:B------:R-:W-:Y:S08]  /*8bb0*/  HMMA.16816.F32.BF16 R120, R56.reuse, R94, R120 ;  /* 0x0000005e3878723c */ /* 0x040ff00000041878 */
[C---:B------:R-:W-:Y:S08]  /*8bc0*/  HMMA.16816.F32.BF16 R40, R56.reuse, R102, R40 ;  /* 0x000000663828723c */ /* 0x040ff00000041828 */
[----:B------:R-:W-:Y:S01]  /*8bd0*/  HMMA.16816.F32.BF16 R44, R56, R106, R44 ;  /* 0x0000006a382c723c */ /* 0x000fe2000004182c */
[----:B------:R-:W0:Y:S07]  /*8be0*/  LDSM.16.M88.4 R56, [R179+0x8000] ;  /* 0x00800000b338783b */ /* 0x000e2e0000000200 */
[C---:B--2---:R-:W-:Y:S08]  /*8bf0*/  HMMA.16816.F32.BF16 R48, R76.reuse, R82, R48 ;  /* 0x000000524c30723c */ /* 0x044ff00000041830 */
[C---:B------:R-:W-:Y:S08]  /*8c00*/  HMMA.16816.F32.BF16 R52, R76.reuse, R94, R52 ;  /* 0x0000005e4c34723c */ /* 0x040ff00000041834 */
[C---:B------:R-:W-:Y:S08]  /*8c10*/  HMMA.16816.F32.BF16 R64, R76.reuse, R102, R64 ;  /* 0x000000664c40723c */ /* 0x040ff00000041840 */
[----:B------:R-:W-:Y:S01]  /*8c20*/  HMMA.16816.F32.BF16 R72, R76, R106, R72 ;  /* 0x0000006a4c48723c */ /* 0x000fe20000041848 */
[----:B------:R-:W1:Y:S07]  /*8c30*/  LDSM.16.M88.4 R76, [R179+0xe000] ;  /* 0x00e00000b34c783b */ /* 0x000e6e0000000200 */
[C---:B----4-:R-:W-:Y:S08]  /*8c40*/  HMMA.16816.F32.BF16 R108, R88.reuse, R82, R108 ;  /* 0x00000052586c723c */ /* 0x050ff0000004186c */
[C---:B------:R-:W-:Y:S08]  /*8c50*/  HMMA.16816.F32.BF16 R112, R88.reuse, R94, R112 ;  /* 0x0000005e5870723c */ /* 0x040ff00000041870 */
[C---:B------:R-:W-:Y:S08]  /*8c60*/  HMMA.16816.F32.BF16 R136, R88.reuse, R102, R136 ;  /* 0x000000665888723c */ /* 0x040ff00000041888 */
[----:B------:R-:W-:Y:S01]  /*8c70*/  HMMA.16816.F32.BF16 R128, R88, R106, R128 ;  /* 0x0000006a5880723c */ /* 0x000fe20000041880 */
[----:B------:R-:W-:Y:S07]  /*8c80*/  LDSM.16.M88.4 R88, [R217+0x11000] ;  /* 0x01100000d958783b */ /* 0x000fee0000000200 */
[C---:B------:R-:W-:Y:S01]  /*8c90*/  HMMA.16816.F32.BF16 R80, R140.reuse, R82, R84 ;  /* 0x000000528c50723c */ /* 0x040fe20000041854 */
[----:B------:R-:W2:Y:S07]  /*8ca0*/  LDSM.16.M88.4 R84, [R217+0x10800] ;  /* 0x01080000d954783b */ /* 0x000eae0000000200 */
[C---:B------:R-:W-:Y:S01]  /*8cb0*/  HMMA.16816.F32.BF16 R92, R140.reuse, R94, R96 ;  /* 0x0000005e8c5c723c */ /* 0x040fe20000041860 */
[----:B------:R3:W4:Y:S04]  /*8cc0*/  LDSM.16.M88.4 R96, [R217+0x11800] ;  /* 0x01180000d960783b */ /* 0x0007280000000200 */
[----:B------:R-:W5:Y:S03]  /*8cd0*/  S2R R157, SR_CTAID.X ;  /* 0x00000000009d7919 */ /* 0x000f660000002500 */
[----:B------:R-:W-:Y:S01]  /*8ce0*/  HMMA.16816.F32.BF16 R100, R140, R102, R144 ;  /* 0x000000668c64723c */ /* 0x000fe20000041890 */
[----:B---3--:R-:W-:-:S05]  /*8cf0*/  LOP3.LUT R217, R19, 0x60, RZ, 0x3c, !PT ;  /* 0x0000006013d97812 */ /* 0x008fca00078e3cff */
[----:B------:R-:W-:Y:S02]  /*8d00*/  LDSM.16.M88.4 R144, [R217+0x10800] ;  /* 0x01080000d990783b */ /* 0x000fe40000000200 */
[----:B------:R-:W-:Y:S02]  /*8d10*/  HMMA.16816.F32.BF16 R104, R140, R106, R116 ;  /* 0x0000006a8c68723c */ /* 0x000fe40000041874 */
[----:B------:R-:W3:Y:S04]  /*8d20*/  LDSM.16.M88.4 R116, [R217+0x10000] ;  /* 0x01000000d974783b */ /* 0x000ee80000000200 */
[----:B------:R-:W3:Y:S02]  /*8d30*/  LDSM.16.M88.4 R140, [R217+0x11000] ;  /* 0x01100000d98c783b */ /* 0x000ee40000000200 */
[C---:B0-----:R-:W-:Y:S08]  /*8d40*/  HMMA.16816.F32.BF16 R108, R132.reuse, R56, R108 ;  /* 0x00000038846c723c */ /* 0x041ff0000004186c */
[C---:B------:R-:W-:Y:S08]  /*8d50*/  HMMA.16816.F32.BF16 R112, R132.reuse, R60, R112 ;  /* 0x0000003c8470723c */ /* 0x040ff00000041870 */
[C---:B------:R-:W-:Y:S08]  /*8d60*/  HMMA.16816.F32.BF16 R136, R132.reuse, R68, R136 ;  /* 0x000000448488723c */ /* 0x040ff00000041888 */
[----:B-1----:R-:W-:Y:S01]  /*8d70*/  HMMA.16816.F32.BF16 R128, R132, R76, R128 ;  /* 0x0000004c8480723c */ /* 0x002fe20000041880 */
[----:B------:R-:W0:Y:S01]  /*8d80*/  LDSM.16.M88.4 R132, [R217+0x11800] ;  /* 0x01180000d984783b */ /* 0x000e220000000200 */
[----:B------:R-:W-:Y:S01]  /*8d90*/  UIADD3 UR4, UP0, UR4, 0x40, URZ ;  /* 0x0000004004047890 */ /* 0x000fe2000ff1e03f */
[----:B-----5:R-:W-:-:S05]  /*8da0*/  SHF.L.U32 R157, R157, 0x6, RZ ;  /* 0x000000069d9d7819 */ /* 0x020fca00000006ff */
[----:B--2---:R-:W-:Y:S01]  /*8db0*/  HMMA.16816.F32.BF16 R124, R84, R56, R124 ;  /* 0x00000038547c723c */ /* 0x004fe2000004187c */
[----:B------:R-:W-:Y:S01]  /*8dc0*/  UIADD3.X UR5, URZ, UR5, URZ, UP0, !UPT ;  /* 0x000000053f057290 */ /* 0x000fe200087fe43f */
[----:B------:R-:W-:-:S06]  /*8dd0*/  IADD3 R157, R157, 0x40, RZ ;  /* 0x000000409d9d7810 */ /* 0x000fcc0007ffe0ff */
[C---:B------:R-:W-:Y:S08]  /*8de0*/  HMMA.16816.F32.BF16 R120, R84.reuse, R60, R120 ;  /* 0x0000003c5478723c */ /* 0x040ff00000041878 */
[----:B------:R-:W-:Y:S08]  /*8df0*/  HMMA.16816.F32.BF16 R40, R84, R68, R40 ;  /* 0x000000445428723c */ /* 0x000ff00000041828 */
[C---:B------:R-:W-:Y:S08]  /*8e00*/  HMMA.16816.F32.BF16 R48, R88.reuse, R56, R48 ;  /* 0x000000385830723c */ /* 0x040ff00000041830 */
[C---:B------:R-:W-:Y:S08]  /*8e10*/  HMMA.16816.F32.BF16 R52, R88.reuse, R60, R52 ;  /* 0x0000003c5834723c */ /* 0x040ff00000041834 */
[----:B------:R-:W-:Y:S08]  /*8e20*/  HMMA.16816.F32.BF16 R64, R88, R68, R64 ;  /* 0x000000445840723c */ /* 0x000ff00000041840 */
[C---:B----4-:R-:W-:Y:S08]  /*8e30*/  HMMA.16816.F32.BF16 R80, R96.reuse, R56, R80 ;  /* 0x000000386050723c */ /* 0x050ff00000041850 */
[C---:B------:R-:W-:Y:S08]  /*8e40*/  HMMA.16816.F32.BF16 R92, R96.reuse, R60, R92 ;  /* 0x0000003c605c723c */ /* 0x040ff0000004185c */
[----:B------:R-:W-:Y:S08]  /*8e50*/  HMMA.16816.F32.BF16 R100, R96, R68, R100 ;  /* 0x000000446064723c */ /* 0x000ff00000041864 */
[-C--:B------:R-:W-:Y:S08]  /*8e60*/  HMMA.16816.F32.BF16 R44, R84, R76.reuse, R44 ;  /* 0x0000004c542c723c */ /* 0x080ff0000004182c */
[-C--:B------:R-:W-:Y:S08]  /*8e70*/  HMMA.16816.F32.BF16 R72, R88, R76.reuse, R72 ;  /* 0x0000004c5848723c */ /* 0x080ff00000041848 */
[----:B------:R-:W-:Y:S01]  /*8e80*/  HMMA.16816.F32.BF16 R104, R96, R76, R104 ;  /* 0x0000004c6068723c */ /* 0x000fe20000041868 */
[----:B------:R-:W-:-:S06]  /*8e90*/  ISETP.LE.U32.AND P0, PT, R157, UR4, PT ;  /* 0x000000049d007c0c */ /* 0x000fcc000bf03070 */
[----:B------:R-:W-:-:S05]  /*8ea0*/  IMAD.U32 R76, RZ, RZ, UR5 ;  /* 0x00000005ff4c7e24 */ /* 0x000fca000f8e00ff */
[----:B------:R-:W-:Y:S01]  /*8eb0*/  ISETP.GE.U32.AND.EX P0, PT, R76, RZ, PT, P0 ;  /* 0x000000ff4c00720c */ /* 0x000fe20003f06100 */
[----:B---3--:R-:W-:Y:S01]  /*8ec0*/  HMMA.16816.F32.BF16 R108, R116, R58, R108 ;  /* 0x0000003a746c723c */ /* 0x008fe2000004186c */
[----:B------:R-:W-:Y:S02]  /*8ed0*/  IMAD.MOV.U32 R77, RZ, RZ, 0x40 ;  /* 0x00000040ff4d7424 */ /* 0x000fe400078e00ff */
[----:B------:R-:W-:-:S05]  /*8ee0*/  FFMA R148, R12, R148, R156 ;  /* 0x000000940c947223 */ /* 0x000fca000000009c */
[----:B------:R-:W-:Y:S01]  /*8ef0*/  HMMA.16816.F32.BF16 R112, R116, R62, R112 ;  /* 0x0000003e7470723c */ /* 0x000fe20000041870 */
[C---:B------:R-:W-:Y:S01]  /*8f00*/  IMAD R18, R77.reuse, c[0x0][0x1a4], R18 ;  /* 0x000069004d127a24 */ /* 0x040fe200078e0212 */
[----:B------:R-:W-:Y:S01]  /*8f10*/  MOV R12, R10 ;  /* 0x0000000a000c7202 */ /* 0x000fe20000000f00 */
[----:B------:R-:W-:-:S05]  /*8f20*/  IMAD R17, R77, c[0x0][0x1b4], R17 ;  /* 0x00006d004d117a24 */ /* 0x000fca00078e0211 */
[----:B------:R-:W-:Y:S01]  /*8f30*/  HMMA.16816.F32.BF16 R136, R116, R70, R136 ;  /* 0x000000467488723c */ /* 0x000fe20000041888 */
[----:B------:R-:W-:Y:S01]  /*8f40*/  FFMA R23, R22, R23, R155 ;  /* 0x0000001716177223 */ /* 0x000fe2000000009b */
[----:B------:R-:W-:Y:S01]  /*8f50*/  MOV R77, R4 ;  /* 0x00000004004d7202 */ /* 0x000fe20000000f00 */
[----:B------:R-:W-:-:S05]  /*8f60*/  FFMA R21, R20, R21, R154 ;  /* 0x0000001514157223 */ /* 0x000fca000000009a */
[----:B------:R-:W-:Y:S01]  /*8f70*/  HMMA.16816.F32.BF16 R124, R144, R58, R124 ;  /* 0x0000003a907c723c */ /* 0x000fe2000004187c */
[----:B------:R-:W-:Y:S02]  /*8f80*/  IMAD.MOV.U32 R76, RZ, RZ, R8 ;  /* 0x000000ffff4c7224 */ /* 0x000fe400078e0008 */
[----:B------:R-:W-:-:S05]  /*8f90*/  IMAD.MOV.U32 R22, RZ, RZ, R9 ;  /* 0x000000ffff167224 */ /* 0x000fca00078e0009 */
[----:B------:R-:W-:Y:S01]  /*8fa0*/  HMMA.16816.F32.BF16 R120, R144, R62, R120 ;  /* 0x0000003e9078723c */ /* 0x000fe20000041878 */
[----:B------:R-:W-:-:S07]  /*8fb0*/  IMAD.MOV.U32 R20, RZ, RZ, R11 ;  /* 0x000000ffff147224 */ /* 0x000fce00078e000b */
[----:B------:R-:W-:Y:S08]  /*8fc0*/  HMMA.16816.F32.BF16 R40, R144, R70, R40 ;  /* 0x000000469028723c */ /* 0x000ff00000041828 */
[C---:B------:R-:W-:Y:S08]  /*8fd0*/  HMMA.16816.F32.BF16 R48, R140.reuse, R58, R48 ;  /* 0x0000003a8c30723c */ /* 0x040ff00000041830 */
[C---:B------:R-:W-:Y:S08]  /*8fe0*/  HMMA.16816.F32.BF16 R52, R140.reuse, R62, R52 ;  /* 0x0000003e8c34723c */ /* 0x040ff00000041834 */
[----:B------:R-:W-:Y:S08]  /*8ff0*/  HMMA.16816.F32.BF16 R64, R140, R70, R64 ;  /* 0x000000468c40723c */ /* 0x000ff00000041840 */
[C---:B0-----:R-:W-:Y:S08]  /*9000*/  HMMA.16816.F32.BF16 R56, R132.reuse, R58, R80 ;  /* 0x0000003a8438723c */ /* 0x041ff00000041850 */
[----:B------:R-:W-:Y:S01]  /*9010*/  HMMA.16816.F32.BF16 R60, R132, R62, R92 ;  /* 0x0000003e843c723c */ /* 0x000fe2000004185c */
[----:B------:R-:W-:-:S07]  /*9020*/  MOV R80, R7 ;  /* 0x0000000700507202 */ /* 0x000fce0000000f00 */
[----:B------:R-:W-:Y:S08]  /*9030*/  HMMA.16816.F32.BF16 R68, R132, R70, R100 ;  /* 0x000000468444723c */ /* 0x000ff00000041864 */
[-C--:B------:R-:W-:Y:S08]  /*9040*/  HMMA.16816.F32.BF16 R116, R116, R78.reuse, R128 ;  /* 0x0000004e7474723c */ /* 0x080ff00000041880 */
[-C--:B------:R-:W-:Y:S08]  /*9050*/  HMMA.16816.F32.BF16 R44, R144, R78.reuse, R44 ;  /* 0x0000004e902c723c */ /* 0x080ff0000004182c */
[-C--:B------:R-:W-:Y:S08]  /*9060*/  HMMA.16816.F32.BF16 R72, R140, R78.reuse, R72 ;  /* 0x0000004e8c48723c */ /* 0x080ff00000041848 */
[----:B------:R-:W-:Y:S07]  /*9070*/  HMMA.16816.F32.BF16 R132, R132, R78, R104 ;  /* 0x0000004e8484723c */ /* 0x000fee0000041868 */
[----:B------:R-:W-:-:S02]  /*9080*/  IMAD.MOV.U32 R78, RZ, RZ, R5 ;  /* 0x000000ffff4e7224 */ /* 0x000fc400078e0005 */
[----:B------:R-:W-:Y:S01]  /*9090*/  IMAD.MOV.U32 R79, RZ, RZ, R6 ;  /* 0x000000ffff4f7224 */ /* 0x000fe200078e0006 */
[----:B------:R-:W-:Y:S01]  /*90a0*/  @P0 CALL.REL.NOINC `(.L_x_0) ;  /* 0x0000001000000944 */ /* 0x000fe20003c00000 */
[----:B------:R-:W-:Y:S05]  /*90b0*/  BRA `(.L_x_19) ;  /* 0xffffb10000007947 */ /* 0x000fea000383ffff */
.L_x_0:
[----:B------:R-:W0:Y:S01]  /*90c0*/  S2R R184, SR_CTAID.X ;  /* 0x0000000000b87919 */ /* 0x000e220000002500 */
[C---:B------:R-:W-:Y:S01]  /*90d0*/  FMUL R17, R153.reuse, 8388608 ;  /* 0x4b00000099117820 */ /* 0x040fe20000400000 */
[----:B------:R-:W-:Y:S01]  /*90e0*/  FSETP.GEU.AND P4, PT, R153, 1.175494350822287508e-38, PT ;  /* 0x008000009900780b */ /* 0x000fe20003f8e000 */
[C---:B------:R-:W-:Y:S01]  /*90f0*/  FMUL R15, R152.reuse, 8388608 ;  /* 0x4b000000980f7820 */ /* 0x040fe20000400000 */
[----:B------:R-:W1:Y:S01]  /*9100*/  S2R R187, SR_TID.X ;  /* 0x0000000000bb7919 */ /* 0x000e620000002100 */
[----:B------:R-:W-:Y:S01]  /*9110*/  FSETP.GEU.AND P5, PT, R152, 1.175494350822287508e-38, PT ;  /* 0x008000009800780b */ /* 0x000fe20003fae000 */
[----:B------:R-:W-:Y:S01]  /*9120*/  FMUL R16, R151, 8388608 ;  /* 0x4b00000097107820 */ /* 0x000fe20000400000 */
[----:B------:R-:W-:Y:S01]  /*9130*/  FSEL R17, R17, R153, !P4 ;  /* 0x0000009911117208 */ /* 0x000fe20006000000 */
[----:B------:R-:W2:Y:S01]  /*9140*/  S2R R186, SR_CTAID.Y ;  /* 0x0000000000ba7919 */ /* 0x000ea20000002600 */
[----:B------:R-:W-:Y:S01]  /*9150*/  FSEL R15, R15, R152, !P5 ;  /* 0x000000980f0f7208 */ /* 0x000fe20006800000 */
[----:B------:R-:W-:Y:S01]  /*9160*/  IMAD.MOV.U32 R77, RZ, RZ, R40 ;  /* 0x000000ffff4d7224 */ /* 0x000fe200078e0028 */
[----:B------:R-:W-:Y:S01]  /*9170*/  MOV R37, R70 ;  /* 0x0000004600257202 */ /* 0x000fe20000000f00 */
[----:B------:R-:W3:Y:S01]  /*9180*/  S2R R83, SR_TID.X ;  /* 0x0000000000537919 */ /* 0x000ee20000002100 */
[----:B------:R-:W-:Y:S01]  /*9190*/  MOV R78, R41 ;  /* 0x00000029004e7202 */ /* 0x000fe20000000f00 */
[----:B------:R-:W-:Y:S01]  /*91a0*/  IMAD.MOV.U32 R41, RZ, RZ, R59 ;  /* 0x000000ffff297224 */ /* 0x000fe200078e003b */
[----:B------:R-:W-:Y:S01]  /*91b0*/  MOV R79, R44 ;  /* 0x0000002c004f7202 */ /* 0x000fe20000000f00 */
[----:B------:R-:W-:Y:S01]  /*91c0*/  IMAD.MOV.U32 R59, RZ, RZ, R23 ;  /* 0x000000ffff3b7224 */ /* 0x000fe200078e0017 */
[----:B------:R-:W-:Y:S01]  /*91d0*/  MOV R36, R21 ;  /* 0x0000001500247202 */ /* 0x000fe20000000f00 */
[----:B------:R-:W-:Y:S01]  /*91e0*/  IMAD.MOV.U32 R44, RZ, RZ, R72 ;  /* 0x000000ffff2c7224 */ /* 0x000fe200078e0048 */
[----:B------:R-:W-:Y:S01]  /*91f0*/  FSEL R21, RZ, -23, P4 ;  /* 0xc1b80000ff157808 */ /* 0x000fe20002000000 */
[----:B------:R-:W4:Y:S01]  /*9200*/  S2R R81, SR_TID.X ;  /* 0x0000000000517919 */ /* 0x000f220000002100 */
[----:B------:R-:W-:Y:S01]  /*9210*/  FSETP.GEU.AND P4, PT, R59, 1.175494350822287508e-38, PT ;  /* 0x008000003b00780b */ /* 0x000fe20003f8e000 */
[----:B------:R-:W-:Y:S01]  /*9220*/  FMUL R40, R150, 8388608 ;  /* 0x4b00000096287820 */ /* 0x000fe20000400000 */
[----:B------:R-:W-:Y:S01]  /*9230*/  FSETP.GEU.AND P6, PT, R151, 1.175494350822287508e-38, PT ;  /* 0x008000009700780b */ /* 0x000fe20003fce000 */
[----:B0-----:R-:W-:Y:S01]  /*9240*/  IMAD.SHL.U32 R184, R184, 0x40, RZ ;  /* 0x00000040b8b87824 */ /* 0x001fe200078e00ff */
[----:B------:R-:W-:Y:S01]  /*9250*/  FSEL R96, RZ, -23, P5 ;  /* 0xc1b80000ff607808 */ /* 0x000fe20002800000 */
[----:B------:R-:W-:Y:S01]  /*9260*/  IMAD.MOV.U32 R80, RZ, RZ, R45 ;  /* 0x000000ffff507224 */ /* 0x000fe200078e002d */
[----:B------:R-:W-:Y:S01]  /*9270*/  FSEL R16, R16, R151, !P6 ;  /* 0x0000009710107208 */ /* 0x000fe20007000000 */
[C---:B-1----:R-:W-:Y:S01]  /*9280*/  IMAD.SHL.U32 R12, R187.reuse, 0x8, RZ ;  /* 0x00000008bb0c7824 */ /* 0x042fe200078e00ff */
[----:B------:R-:W-:Y:S01]  /*9290*/  LOP3.LUT R184, R184, 0x3f, R187, 0xf8, !PT ;  /* 0x0000003fb8b87812 */ /* 0x000fe200078ef8bb */
[----:B------:R-:W-:Y:S01]  /*92a0*/  IMAD.SHL.U32 R28, R187, 0x10, RZ ;  /* 0x00000010bb1c7824 */ /* 0x000fe200078e00ff */
[----:B------:R-:W-:Y:S01]  /*92b0*/  FSEL R97, RZ, -23, P6 ;  /* 0xc1b80000ff617808 */ /* 0x000fe20003000000 */
[----:B--2---:R-:W-:Y:S01]  /*92c0*/  IMAD R2, R186, c[0x0][0x1c0], RZ ;  /* 0x00007000ba027a24 */ /* 0x004fe200078e02ff */
[----:B------:R-:W-:Y:S01]  /*92d0*/  LOP3.LUT R12, R12, 0x380, RZ, 0xc0, !PT ;  /* 0x000003800c0c7812 */ /* 0x000fe200078ec0ff */
[----:B------:R-:W-:Y:S01]  /*92e0*/  IMAD R3, R184, c[0x0][0x1c4], RZ ;  /* 0x00007100b8037a24 */ /* 0x000fe200078e02ff */
[----:B------:R-:W-:Y:S01]  /*92f0*/  FSETP.GT.AND P6, PT, |R36|, 8.50705917302346158658e+37, PT ;  /* 0x7e8000002400780b */ /* 0x000fe20003fc4200 */
[----:B------:R-:W-:Y:S01]  /*9300*/  IMAD.SHL.U32 R0, R2, 0x2, RZ ;  /* 0x0000000202007824 */ /* 0x000fe200078e00ff */
[----:B---3--:R-:W-:Y:S01]  /*9310*/  LOP3.LUT R14, R83, 0x3, RZ, 0xc0, !PT ;  /* 0x00000003530e7812 */ /* 0x008fe200078ec0ff */
[----:B------:R-:W-:Y:S01]  /*9320*/  IMAD.SHL.U32 R13, R3, 0x2, RZ ;  /* 0x00000002030d7824 */ /* 0x000fe200078e00ff */
[----:B------:R-:W-:Y:S01]  /*9330*/  LOP3.LUT R34, R28, 0x70, RZ, 0xc0, !PT ;  /* 0x000000701c227812 */ /* 0x000fe200078ec0ff */
[----:B------:R-:W-:Y:S01]  /*9340*/  IMAD.HI R2, R2, 0x2, RZ ;  /* 0x0000000202027827 */ /* 0x000fe200078e02ff */
[----:B------:R-:W-:Y:S01]  /*9350*/  MOV R39, R62 ;  /* 0x0000003e00277202 */ /* 0x000fe20000000f00 */
[----:B------:R-:W-:Y:S01]  /*9360*/  BAR.SYNC.DEFER_BLOCKING 0x0 ;  /* 0x0000000000007b1d */ /* 0x000fe20000010000 */
[----:B------:R-:W-:Y:S01]  /*9370*/  IADD3 R0, P1, P2, R13, c[0x0][0x178], R0 ;  /* 0x00005e000d007a10 */ /* 0x000fe20007a3e000 */
[----:B------:R-:W-:Y:S01]  /*9380*/  IMAD.HI R3, R3, 0x2, RZ ;  /* 0x0000000203037827 */ /* 0x000fe200078e02ff */
[----:B------:R-:W-:-:S02]  /*9390*/  FSETP.GEU.AND P5, PT, R36, 1.175494350822287508e-38, PT ;  /* 0x008000002400780b */ /* 0x000fc40003fae000 */
[----:B------:R-:W-:Y:S01]  /*93a0*/  SHF.L.U32 R18, R83, 0x2, RZ ;  /* 0x0000000253127819 */ /* 0x000fe200000006ff */
[----:B------:R-:W-:Y:S01]  /*93b0*/  IMAD R33, R14, 0x10, R12 ;  /* 0x000000100e217824 */ /* 0x000fe200078e020c */
[----:B------:R-:W-:Y:S01]  /*93c0*/  IADD3.X R2, R3, c[0x0][0x17c], R2, P1, P2 ;  /* 0x00005f0003027a10 */ /* 0x000fe20000fe4402 */
[----:B------:R-:W-:Y:S01]  /*93d0*/  FMUL R13, R36, 8388608 ;  /* 0x4b000000240d7820 */ /* 0x000fe20000400000 */
[----:B------:R-:W-:Y:S01]  /*93e0*/  IADD3 R3, R17, -0x3f3504f3, RZ ;  /* 0xc0cafb0d11037810 */ /* 0x000fe20007ffe0ff */
[----:B------:R-:W-:Y:S01]  /*93f0*/  @P6 FMUL R135, R135, 0.25 ;  /* 0x3e80000087876820 */ /* 0x000fe20000400000 */
[----:B------:R-:W-:Y:S01]  /*9400*/  SHF.R.S32.HI R12, RZ, 0x4, R187 ;  /* 0x00000004ff0c7819 */ /* 0x000fe200000114bb */
[----:B------:R-:W-:Y:S01]  /*9410*/  @P6 FMUL R134, R134, 0.25 ;  /* 0x3e80000086866820 */ /* 0x000fe20000400000 */
[----:B------:R-:W-:Y:S01]  /*9420*/  LOP3.LUT R70, R3, 0xff800000, RZ, 0xc0, !PT ;  /* 0xff80000003467812 */ /* 0x000fe200078ec0ff */
[----:B------:R-:W-:Y:S01]  /*9430*/  @P6 FMUL R71, R71, 0.25 ;  /* 0x3e80000047476820 */ /* 0x000fe20000400000 */
[----:B------:R-:W-:Y:S01]  /*9440*/  IADD3 R3, R15, -0x3f3504f3, RZ ;  /* 0xc0cafb0d0f037810 */ /* 0x000fe20007ffe0ff */
[----:B------:R-:W-:Y:S01]  /*9450*/  @P6 FMUL R37, R37, 0.25 ;  /* 0x3e80000025256820 */ /* 0x000fe20000400000 */
[----:B------:R-:W0:Y:S01]  /*9460*/  I2F R22, R70 ;  /* 0x0000004600167306 */ /* 0x000e220000201400 */
[----:B------:R-:W-:Y:S01]  /*9470*/  FSETP.GEU.AND P1, PT, R150, 1.175494350822287508e-38, PT ;  /* 0x008000009600780b */ /* 0x000fe20003f2e000 */
[----:B------:R-:W-:Y:S01]  /*9480*/  @P6 FMUL R63, R63, 0.25 ;  /* 0x3e8000003f3f6820 */ /* 0x000fe20000400000 */
[----:B------:R-:W-:Y:S01]  /*9490*/  LOP3.LUT R72, R3, 0xff800000, RZ, 0xc0, !PT ;  /* 0xff80000003487812 */ /* 0x000fe200078ec0ff */
[----:B------:R-:W-:Y:S01]  /*94a0*/  @P6 FMUL R39, R39, 0.25 ;  /* 0x3e80000027276820 */ /* 0x000fe20000400000 */
[----:B------:R-:W-:Y:S01]  /*94b0*/  SGXT R3, R12, 0x1 ;  /* 0x000000010c03781a */ /* 0x000fe20000000200 */
[----:B------:R-:W-:Y:S01]  /*94c0*/  FMUL R12, R59, 8388608 ;  /* 0x4b0000003b0c7820 */ /* 0x000fe20000400000 */
[----:B------:R-:W-:Y:S01]  /*94d0*/  FSEL R40, R40, R150, !P1 ;  /* 0x0000009628287208 */ /* 0x000fe20004800000 */
[----:B------:R-:W1:Y:S01]  /*94e0*/  I2F R19, R72 ;  /* 0x0000004800137306 */ /* 0x000e620000201400 */
[----:B------:R-:W-:Y:S01]  /*94f0*/  LOP3.LUT R14, R83, 0xe0, RZ, 0xc0, !PT ;  /* 0x000000e0530e7812 */ /* 0x000fe200078ec0ff */
[----:B------:R-:W-:Y:S01]  /*9500*/  @P6 FMUL R41, R41, 0.25 ;  /* 0x3e80000029296820 */ /* 0x000fe20000400000 */
[----:B------:R-:W-:Y:S01]  /*9510*/  FSEL R12, R12, R59, !P4 ;  /* 0x0000003b0c0c7208 */ /* 0x000fe20006000000 */
[----:B------:R-:W-:Y:S01]  /*9520*/  @P6 FMUL R58, R58, 0.25 ;  /* 0x3e8000003a3a6820 */ /* 0x000fe20000400000 */
[----:B------:R-:W-:Y:S01]  /*9530*/  FSEL R13, R13, R36, !P5 ;  /* 0x000000240d0d7208 */ /* 0x000fe20006800000 */
[----:B------:R-:W-:Y:S01]  /*9540*/  IMAD.SHL.U32 R14, R14, 0x20, RZ ;  /* 0x000000200e0e7824 */ /* 0x000fe200078e00ff */
[----:B------:R-:W-:Y:S01]  /*9550*/  IADD3 R23, R12, -0x3f3504f3, RZ ;  /* 0xc0cafb0d0c177810 */ /* 0x000fe20007ffe0ff */
[----:B0-----:R-:W-:Y:S01]  /*9560*/  FFMA.FTZ R21, R22, 1.1920928955078125e-07, R21 ;  /* 0x3400000016157823 */ /* 0x001fe20000010015 */
[----:B------:R-:W-:Y:S01]  /*9570*/  FSEL R22, RZ, -23, P1 ;  /* 0xc1b80000ff167808 */ /* 0x000fe20000800000 */
[----:B------:R-:W-:Y:S01]  /*9580*/  IMAD.MOV.U32 R45, RZ, RZ, R46 ;  /* 0x000000ffff2d7224 */ /* 0x000fe200078e002e */
[----:B------:R-:W-:Y:S01]  /*9590*/  LOP3.LUT R23, R23, 0xff800000, RZ, 0xc0, !PT ;  /* 0xff80000017177812 */ /* 0x000fe200078ec0ff */
[----:B------:R-:W-:Y:S01]  /*95a0*/  IMAD.MOV.U32 R38, RZ, RZ, R56 ;  /* 0x000000ffff267224 */ /* 0x000fe200078e0038 */
[C---:B------:R-:W-:Y:S01]  /*95b0*/  FSETP.GEU.AND P1, PT, |R36|.reuse, 1.175494350822287508e-38, PT ;  /* 0x008000002400780b */ /* 0x040fe20003f2e200 */
[----:B------:R-:W-:Y:S01]  /*95c0*/  @P6 FMUL R36, R36, 0.25 ;  /* 0x3e80000024246820 */ /* 0x000fe20000400000 */
[----:B------:R-:W0:Y:S01]  /*95d0*/  I2F R28, R23 ;  /* 0x00000017001c7306 */ /* 0x000e220000201400 */
[----:B----4-:R-:W-:Y:S01]  /*95e0*/  LOP3.LUT R81, R81, 0xff, RZ, 0xc0, !PT ;  /* 0x000000ff51517812 */ /* 0x010fe200078ec0ff */
[----:B-1----:R-:W-:Y:S01]  /*95f0*/  FFMA.FTZ R96, R19, 1.1920928955078125e-07, R96 ;  /* 0x3400000013607823 */ /* 0x002fe20000010060 */
[----:B------:R-:W-:Y:S01]  /*9600*/  LOP3.LUT R29, R14, 0x38, R18, 0xf8, !PT ;  /* 0x000000380e1d7812 */ /* 0x000fe200078ef812 */
[----:B------:R-:W-:Y:S01]  /*9610*/  IMAD.SHL.U32 R14, R187, 0x40, RZ ;  /* 0x00000040bb0e7824 */ /* 0x000fe200078e00ff */
[----:B------:R-:W-:Y:S01]  /*9620*/  LOP3.LUT R35, R18, 0x80, RZ, 0xc0, !PT ;  /* 0x0000008012237812 */ /* 0x000fe200078ec0ff */
[C---:B------:R-:W-:Y:S01]  /*9630*/  FMUL R18, R149.reuse, 8388608 ;  /* 0x4b00000095127820 */ /* 0x040fe20000400000 */
[----:B------:R-:W-:Y:S01]  /*9640*/  MOV R46, R57 ;  /* 0x00000039002e7202 */ /* 0x000fe20000000f00 */
[----:B------:R-:W-:Y:S01]  /*9650*/  IMAD.MOV.U32 R90, RZ, RZ, R50 ;  /* 0x000000ffff5a7224 */ /* 0x000fe200078e0032 */
[----:B------:R-:W-:Y:S01]  /*9660*/  FSETP.GEU.AND P2, PT, R149, 1.175494350822287508e-38, PT ;  /* 0x008000009500780b */ /* 0x000fe20003f4e000 */
[----:B------:R-:W-:Y:S01]  /*9670*/  IMAD.MOV.U32 R92, RZ, RZ, R49 ;  /* 0x000000ffff5c7224 */ /* 0x000fe200078e0031 */
[----:B------:R-:W-:Y:S01]  /*9680*/  FSEL R57, RZ, -23, P4 ;  /* 0xc1b80000ff397808 */ /* 0x000fe20002000000 */
[----:B------:R-:W-:Y:S01]  /*9690*/  @!P1 FMUL R36, R36, 16777216 ;  /* 0x4b80000024249820 */ /* 0x000fe20000400000 */
[----:B------:R-:W-:Y:S01]  /*96a0*/  ISETP.GE.U32.AND P0, PT, R81, 0x40, PT ;  /* 0x000000405100780c */ /* 0x000fe20003f06070 */
[----:B------:R-:W-:Y:S01]  /*96b0*/  @!P1 FMUL R135, R135, 16777216 ;  /* 0x4b80000087879820 */ /* 0x000fe20000400000 */
[--C-:B------:R-:W-:Y:S01]  /*96c0*/  SHF.R.S32.HI R20, RZ, 0x2, R187.reuse ;  /* 0x00000002ff147819 */ /* 0x100fe200000114bb */
[----:B------:R-:W-:Y:S01]  /*96d0*/  @!P1 FMUL R134, R134, 16777216 ;  /* 0x4b80000086869820 */ /* 0x000fe20000400000 */
[----:B------:R-:W-:Y:S01]  /*96e0*/  FSETP.GEU.AND P3, PT, R148, 1.175494350822287508e-38, PT ;  /* 0x008000009400780b */ /* 0x000fe20003f6e000 */
[----:B------:R-:W-:Y:S01]  /*96f0*/  @!P1 FMUL R71, R71, 16777216 ;  /* 0x4b80000047479820 */ /* 0x000fe20000400000 */
[----:B------:R-:W-:Y:S01]  /*9700*/  FSEL R18, R18, R149, !P2 ;  /* 0x0000009512127208 */ /* 0x000fe20005000000 */
[----:B------:R-:W-:Y:S01]  /*9710*/  @!P1 FMUL R37, R37, 16777216 ;  /* 0x4b80000025259820 */ /* 0x000fe20000400000 */
[----:B------:R-:W-:Y:S01]  /*9720*/  FSEL R19, RZ, -23, P2 ;  /* 0xc1b80000ff137808 */ /* 0x000fe20001000000 */
[----:B------:R-:W-:Y:S01]  /*9730*/  @!P1 FMUL R63, R63, 16777216 ;  /* 0x4b8000003f3f9820 */ /* 0x000fe20000400000 */
[----:B------:R-:W-:Y:S01]  /*9740*/  FSETP.GT.AND P2, PT, |R59|, 8.50705917302346158658e+37, PT ;  /* 0x7e8000003b00780b */ /* 0x000fe20003f44200 */
[----:B------:R-:W-:Y:S01]  /*9750*/  @!P1 FMUL R39, R39, 16777216 ;  /* 0x4b80000027279820 */ /* 0x000fe20000400000 */
[----:B------:R-:W-:Y:S01]  /*9760*/  FSETP.GEU.AND P4, PT, |R148|, 1.175494350822287508e-38, PT ;  /* 0x008000009400780b */ /* 0x000fe20003f8e200 */
[----:B------:R-:W-:Y:S01]  /*9770*/  @!P1 FMUL R41, R41, 16777216 ;  /* 0x4b80000029299820 */ /* 0x000fe20000400000 */
[----:B------:R-:W-:Y:S01]  /*9780*/  SGXT R20, R20, 0x1 ;  /* 0x000000011414781a */ /* 0x000fe20000000200 */
[----:B------:R-:W-:Y:S01]  /*9790*/  @!P1 FMUL R58, R58, 16777216 ;  /* 0x4b8000003a3a9820 */ /* 0x000fe20000400000 */
[C---:B------:R-:W-:Y:S01]  /*97a0*/  FSETP.GT.AND P1, PT, |R148|.reuse, 8.50705917302346158658e+37, PT ;  /* 0x7e8000009400780b */ /* 0x040fe20003f24200 */
[----:B------:R-:W-:Y:S01]  /*97b0*/  IMAD.MOV.U32 R81, RZ, RZ, R42 ;  /* 0x000000ffff517224 */ /* 0x000fe200078e002a */
[----:B------:R-:W-:Y:S01]  /*97c0*/  FSEL R76, RZ, -23, P3 ;  /* 0xc1b80000ff4c7808 */ /* 0x000fe20001800000 */
[----:B------:R-:W-:Y:S01]  /*97d0*/  FMUL R42, R148, 8388608 ;  /* 0x4b000000942a7820 */ /* 0x000fe20000400000 */
[----:B------:R-:W-:Y:S01]  /*97e0*/  SHF.R.U32.HI R31, RZ, 0x1, R187 ;  /* 0x00000001ff1f7819 */ /* 0x000fe200000116bb */
[----:B0-----:R-:W-:Y:S01]  /*97f0*/  FFMA.FTZ R57, R28, 1.1920928955078125e-07, R57 ;  /* 0x340000001c397823 */ /* 0x001fe20000010039 */
[----:B------:R-:W-:Y:S01]  /*9800*/  LOP3.LUT R20, R20, 0x2040, RZ, 0xc0, !PT ;  /* 0x0000204014147812 */ /* 0x000fe200078ec0ff */
[----:B------:R-:W0:Y:S01]  /*9810*/  MUFU.RCP R28, R36 ;  /* 0x00000024001c7308 */ /* 0x000e220000001000 */
[----:B------:R-:W-:Y:S01]  /*9820*/  FSEL R42, R42, R148, !P3 ;  /* 0x000000942a2a7208 */ /* 0x000fe20005800000 */
[----:B------:R-:W-:Y:S01]  /*9830*/  @P2 FMUL R133, R133, 0.25 ;  /* 0x3e80000085852820 */ /* 0x000fe20000400000 */
[C---:B------:R-:W-:Y:S01]  /*9840*/  FSETP.GEU.AND P3, PT, |R59|.reuse, 1.175494350822287508e-38, PT ;  /* 0x008000003b00780b */ /* 0x040fe20003f6e200 */
[----:B------:R-:W-:Y:S01]  /*9850*/  @P2 FMUL R59, R59, 0.25 ;  /* 0x3e8000003b3b2820 */ /* 0x000fe20000400000 */
[----:B------:R-:W-:Y:S01]  /*9860*/  LOP3.LUT R32, R20, 0x40, R31, 0x78, !PT ;  /* 0x0000004014207812 */ /* 0x000fe200078e781f */
[----:B------:R-:W-:Y:S01]  /*9870*/  @P1 FMUL R148, R148, 0.25 ;  /* 0x3e80000094941820 */ /* 0x000fe20000400000 */
[----:B------:R-:W-:Y:S01]  /*9880*/  LOP3.LUT R3, R3, 0x2040, RZ, 0xc0, !PT ;  /* 0x0000204003037812 */ /* 0x000fe200078ec0ff */
[----:B------:R-:W-:Y:S01]  /*9890*/  @P2 FMUL R132, R132, 0.25 ;  /* 0x3e80000084842820 */ /* 0x000fe20000400000 */
[----:B------:R-:W-:Y:S01]  /*98a0*/  LOP3.LUT R31, R31, 0xc, RZ, 0xc0, !PT ;  /* 0x0000000c1f1f7812 */ /* 0x000fe200078ec0ff */
[----:B------:R-:W-:Y:S01]  /*98b0*/  @P2 FMUL R69, R69, 0.25 ;  /* 0x3e80000045452820 */ /* 0x000fe20000400000 */
[----:B------:R-:W-:Y:S01]  /*98c0*/  LOP3.LUT R14, R3, 0x40, R14, 0x78, !PT ;  /* 0x00000040030e7812 */ /* 0x000fe200078e780e */
[----:B------:R-:W-:Y:S01]  /*98d0*/  @P2 FMUL R68, R68, 0.25 ;  /* 0x3e80000044442820 */ /* 0x000fe20000400000 */
[----:B------:R-:W-:Y:S01]  /*98e0*/  IADD3 R3, R31, R34, R35 ;  /* 0x000000221f037210 */ /* 0x000fe20007ffe023 */
[----:B------:R-:W-:Y:S01]  /*98f0*/  @P2 FMUL R61, R61, 0.25 ;  /* 0x3e8000003d3d2820 */ /* 0x000fe20000400000 */
[----:B------:R-:W-:Y:S01]  /*9900*/  MOV R88, R51 ;  /* 0x0000003300587202 */ /* 0x000fe20000000f00 */
[----:B------:R-:W-:Y:S01]  /*9910*/  @P2 FMUL R60, R60, 0.25 ;  /* 0x3e8000003c3c2820 */ /* 0x000fe20000400000 */
[----:B------:R-:W-:Y:S01]  /*9920*/  MOV R94, R48 ;  /* 0x00000030005e7202 */ /* 0x000fe20000000f00 */
[----:B------:R-:W-:Y:S01]  /*9930*/  @P2 FMUL R46, R46, 0.25 ;  /* 0x3e8000002e2e2820 */ /* 0x000fe20000400000 */
[----:B------:R-:W-:Y:S01]  /*9940*/  MOV R50, R65 ;  /* 0x0000004100327202 */ /* 0x000fe20000000f00 */
[----:B------:R-:W-:Y:S01]  /*9950*/  @P2 FMUL R38, R38, 0.25 ;  /* 0x3e80000026262820 */ /* 0x000fe20000400000 */
[----:B------:R-:W-:Y:S01]  /*9960*/  FSETP.GT.AND P2, PT, |R149|, 8.50705917302346158658e+37, PT ;  /* 0x7e8000009500780b */ /* 0x000fe20003f44200 */
[----:B------:R-:W-:Y:S01]  /*9970*/  @!P4 FMUL R148, R148, 16777216 ;  /* 0x4b8000009494c820 */ /* 0x000fe20000400000 */
[----:B------:R-:W-:Y:S01]  /*9980*/  IADD3 R85, R40, -0x3f3504f3, RZ ;  /* 0xc0cafb0d28557810 */ /* 0x000fe20007ffe0ff */
[----:B0-----:R-:W-:Y:S01]  /*9990*/  FMUL R31, R28, R39 ;  /* 0x000000271c1f7220 */ /* 0x001fe20000400000 */
[----:B------:R-:W-:Y:S01]  /*99a0*/  IADD3 R87, R18, -0x3f3504f3, RZ ;  /* 0xc0cafb0d12577810 */ /* 0x000fe20007ffe0ff */
[----:B------:R-:W-:Y:S01]  /*99b0*/  @!P3 FMUL R59, R59, 16777216 ;  /* 0x4b8000003b3bb820 */ /* 0x000fe20000400000 */
[----:B------:R-:W0:Y:S01]  /*99c0*/  MUFU.RCP R39, R148 ;  /* 0x0000009400277308 */ /* 0x000e220000001000 */
[----:B------:R-:W-:Y:S01]  /*99d0*/  @!P3 FMUL R133, R133, 16777216 ;  /* 0x4b8000008585b820 */ /* 0x000fe20000400000 */
[----:B------:R-:W-:Y:S01]  /*99e0*/  LOP3.LUT R85, R85, 0xff800000, RZ, 0xc0, !PT ;  /* 0xff80000055557812 */ /* 0x000fe200078ec0ff */
[----:B------:R-:W-:Y:S01]  /*99f0*/  @!P3 FMUL R132, R132, 16777216 ;  /* 0x4b8000008484b820 */ /* 0x000fe20000400000 */
[----:B------:R-:W-:Y:S01]  /*9a00*/  LOP3.LUT R87, R87, 0xff800000, RZ, 0xc0, !PT ;  /* 0xff80000057577812 */ /* 0x000fe200078ec0ff */
[----:B------:R-:W-:Y:S01]  /*9a10*/  @!P3 FMUL R69, R69, 16777216 ;  /* 0x4b8000004545b820 */ /* 0x000fe20000400000 */
[----:B------:R-:W-:Y:S01]  /*9a20*/  SHF.R.S32.HI R30, RZ, 0x3, R187 ;  /* 0x00000003ff1e7819 */ /* 0x000fe200000114bb */
[----:B------:R-:W-:Y:S01]  /*9a30*/  @!P3 FMUL R68, R68, 16777216 ;  /* 0x4b8000004444b820 */ /* 0x000fe20000400000 */
[----:B------:R-:W1:Y:S01]  /*9a40*/  MUFU.RCP R59, R59 ;  /* 0x0000003b003b7308 */ /* 0x000e620000001000 */
[----:B------:R-:W-:Y:S01]  /*9a50*/  @!P3 FMUL R61, R61, 16777216 ;  /* 0x4b8000003d3db820 */ /* 0x000fe20000400000 */
[----:B------:R-:W-:Y:S01]  /*9a60*/  SGXT R30, R30, 0x1 ;  /* 0x000000011e1e781a */ /* 0x000fe20000000200 */
[----:B------:R-:W-:Y:S01]  /*9a70*/  @!P3 FMUL R60, R60, 16777216 ;  /* 0x4b8000003c3cb820 */ /* 0x000fe20000400000 */
[----:B------:R-:W-:Y:S01]  /*9a80*/  MOV R100, 0x3dc6b27f ;  /* 0x3dc6b27f00647802 */ /* 0x000fe20000000f00 */
[----:B------:R-:W-:Y:S01]  /*9a90*/  @!P3 FMUL R46, R46, 16777216 ;  /* 0x4b8000002e2eb820 */ /* 0x000fe20000400000 */
[----:B------:R-:W-:Y:S01]  /*9aa0*/  LOP3.LUT R20, R30, 0x4008, RZ, 0xc0, !PT ;  /* 0x000040081e147812 */ /* 0x000fe200078ec0ff */
[----:B------:R-:W-:Y:S01]  /*9ab0*/  @!P3 FMUL R38, R38, 16777216 ;  /* 0x4b8000002626b820 */ /* 0x000fe20000400000 */
[----:B------:R-:W-:Y:S01]  /*9ac0*/  FSETP.GEU.AND P3, PT, |R149|, 1.175494350822287508e-38, PT ;  /* 0x008000009500780b */ /* 0x000fe20003f6e200 */
[----:B------:R-:W-:Y:S01]  /*9ad0*/  @P1 FMUL R67, R67, 0.25 ;  /* 0x3e80000043431820 */ /* 0x000fe20000400000 */
[----:B------:R-:W-:Y:S01]  /*9ae0*/  I2F R25, R85 ;  /* 0x0000005500197306 */ /* 0x000fe20000201400 */
[----:B------:R-:W-:Y:S01]  /*9af0*/  @P2 FMUL R149, R149, 0.25 ;  /* 0x3e80000095952820 */ /* 0x000fe20000400000 */
[----:B------:R-:W-:Y:S01]  /*9b00*/  IADD3 R20, R20, R32, R33 ;  /* 0x0000002014147210 */ /* 0x000fe20007ffe021 */
[----:B------:R-:W-:Y:S01]  /*9b10*/  @!P4 FMUL R67, R67, 16777216 ;  /* 0x4b8000004343c820 */ /* 0x000fe20000400000 */
[----:B------:R-:W-:Y:S01]  /*9b20*/  IADD3 R83, R16, -0x3f3504f3, RZ ;  /* 0xc0cafb0d10537810 */ /* 0x000fe20007ffe0ff */
[----:B------:R-:W-:Y:S01]  /*9b30*/  IMAD.MOV.U32 R86, RZ, RZ, R52 ;  /* 0x000000ffff567224 */ /* 0x000fe200078e0034 */
[----:B------:R-:W-:Y:S01]  /*9b40*/  IADD3 R89, R42, -0x3f3504f3, RZ ;  /* 0xc0cafb0d2a597810 */ /* 0x000fe20007ffe0ff */
[----:B------:R-:W-:Y:S01]  /*9b50*/  IMAD.MOV.U32 R84, RZ, RZ, R53 ;  /* 0x000000ffff547224 */ /* 0x000fe200078e0035 */
[----:B------:R-:W-:Y:S01]  /*9b60*/  I2F R26, R87 ;  /* 0x00000057001a7306 */ /* 0x000fe20000201400 */
[----:B------:R-:W-:Y:S01]  /*9b70*/  @P1 FMUL R75, R75, 0.25 ;  /* 0x3e8000004b4b1820 */ /* 0x000fe20000400000 */
[----:B------:R-:W-:Y:S01]  /*9b80*/  IADD3 R62, R13, -0x3f3504f3, RZ ;  /* 0xc0cafb0d0d3e7810 */ /* 0x000fe20007ffe0ff */
[----:B------:R-:W-:Y:S01]  /*9b90*/  @P1 FMUL R74, R74, 0.25 ;  /* 0x3e8000004a4a1820 */ /* 0x000fe20000400000 */
[----:B------:R-:W-:Y:S01]  /*9ba0*/  LOP3.LUT R83, R83, 0xff800000, RZ, 0xc0, !PT ;  /* 0xff80000053537812 */ /* 0x000fe200078ec0ff */
[----:B------:R-:W-:Y:S01]  /*9bb0*/  @P1 FMUL R66, R66, 0.25 ;  /* 0x3e80000042421820 */ /* 0x000fe20000400000 */
[----:B------:R-:W-:Y:S01]  /*9bc0*/  LOP3.LUT R89, R89, 0xff800000, RZ, 0xc0, !PT ;  /* 0xff80000059597812 */ /* 0x000fe200078ec0ff */
[----:B------:R-:W-:Y:S01]  /*9bd0*/  @P1 FMUL R55, R55, 0.25 ;  /* 0x3e80000037371820 */ /* 0x000fe20000400000 */
[----:B------:R-:W-:Y:S01]  /*9be0*/  LOP3.LUT R62, R62, 0xff800000, RZ, 0xc0, !PT ;  /* 0xff8000003e3e7812 */ /* 0x000fe200078ec0ff */
[----:B------:R-:W-:Y:S01]  /*9bf0*/  @P1 FMUL R54, R54, 0.25 ;  /* 0x3e80000036361820 */ /* 0x000fe20000400000 */
[----:B------:R2:W-:Y:S01]  /*9c00*/  I2F R24, R83 ;  /* 0x0000005300187306 */ /* 0x0005e20000201400 */
[----:B------:R-:W-:Y:S01]  /*9c10*/  @P1 FMUL R88, R88, 0.25 ;  /* 0x3e80000058581820 */ /* 0x000fe20000400000 */
[----:B------:R-:W-:Y:S01]  /*9c20*/  LOP3.LUT R14, R14, R29, RZ, 0xfc, !PT ;  /* 0x0000001d0e0e7212 */ /* 0x000fe200078efcff */
[----:B------:R-:W-:Y:S01]  /*9c30*/  @P1 FMUL R90, R90, 0.25 ;  /* 0x3e8000005a5a1820 */ /* 0x000fe20000400000 */
[----:B------:R-:W-:Y:S01]  /*9c40*/  FSETP.GT.AND P1, PT, |R150|, 8.50705917302346158658e+37, PT ;  /* 0x7e8000009600780b */ /* 0x000fe20003f24200 */
[----:B------:R-:W-:Y:S01]  /*9c50*/  @!P3 FMUL R149, R149, 16777216 ;  /* 0x4b8000009595b820 */ /* 0x000fe20000400000 */
[----:B------:R-:W-:Y:S01]  /*9c60*/  ISETP.GE.U32.AND P6, PT, R16, 0x7f800000, PT ;  /* 0x7f8000001000780c */ /* 0x000fe20003fc6070 */
[----:B------:R-:W-:Y:S01]  /*9c70*/  @!P4 FMUL R75, R75, 16777216 ;  /* 0x4b8000004b4bc820 */ /* 0x000fe20000400000 */
[----:B------:R3:W-:Y:S01]  /*9c80*/  I2F R27, R89 ;  /* 0x00000059001b7306 */ /* 0x0007e20000201400 */
[----:B------:R-:W-:Y:S01]  /*9c90*/  @!P4 FMUL R74, R74, 16777216 ;  /* 0x4b8000004a4ac820 */ /* 0x000fe20000400000 */
[----:B--2---:R-:W-:Y:S01]  /*9ca0*/  IADD3 R83, R16, -R83, RZ ;  /* 0x8000005310537210 */ /* 0x004fe20007ffe0ff */
[----:B------:R-:W-:Y:S01]  /*9cb0*/  @!P4 FMUL R66, R66, 16777216 ;  /* 0x4b8000004242c820 */ /* 0x000fe20000400000 */
[----:B------:R-:W2:Y:S01]  /*9cc0*/  S2R R102, SR_TID.X ;  /* 0x0000000000667919 */ /* 0x000ea20000002100 */
[----:B------:R-:W-:Y:S01]  /*9cd0*/  @!P4 FMUL R55, R55, 16777216 ;  /* 0x4b8000003737c820 */ /* 0x000fe20000400000 */
[----:B------:R-:W-:Y:S01]  /*9ce0*/  LOP3.LUT R187, R187, 0x1c, RZ, 0xc0, !PT ;  /* 0x0000001cbbbb7812 */ /* 0x000fe200078ec0ff */
[----:B------:R-:W-:Y:S01]  /*9cf0*/  @!P4 FMUL R54, R54, 16777216 ;  /* 0x4b8000003636c820 */ /* 0x000fe20000400000 */
[----:B------:R-:W-:Y:S01]  /*9d00*/  I2F R30, R62 ;  /* 0x0000003e001e7306 */ /* 0x000fe20000201400 */
[----:B------:R-:W-:Y:S01]  /*9d10*/  @!P4 FMUL R88, R88, 16777216 ;  /* 0x4b8000005858c820 */ /* 0x000fe20000400000 */
[----:B---3--:R-:W-:Y:S01]  /*9d20*/  IADD3 R89, R42, -R89, RZ ;  /* 0x800000592a597210 */ /* 0x008fe20007ffe0ff */
[----:B------:R-:W-:Y:S01]  /*9d30*/  @!P4 FMUL R90, R90, 16777216 ;  /* 0x4b8000005a5ac820 */ /* 0x000fe20000400000 */
[----:B------:R-:W-:Y:S01]  /*9d40*/  FSETP.GEU.AND P4, PT, |R150|, 1.175494350822287508e-38, PT ;  /* 0x008000009600780b */ /* 0x000fe20003f8e200 */
[----:B0-----:R-:W-:-:S02]  /*9d50*/  FMUL R35, R39, R67 ;  /* 0x0000004327237220 */ /* 0x001fc40000400000 */
[----:B------:R-:W-:Y:S01]  /*9d60*/  @P2 FMUL R73, R73, 0.25 ;  /* 0x3e80000049492820 */ /* 0x000fe20000400000 */
[----:B------:R-:W0:Y:S01]  /*9d70*/  MUFU.RCP R67, R149 ;  /* 0x0000009500437308 */ /* 0x000e220000001000 */
[----:B------:R-:W-:Y:S02]  /*9d80*/  @P2 FMUL R44, R44, 0.25 ;  /* 0x3e8000002c2c2820 */ /* 0x000fe40000400000 */
[----:B------:R-:W-:Y:S02]  /*9d90*/  @P2 FMUL R50, R50, 0.25 ;  /* 0x3e80000032322820 */ /* 0x000fe40000400000 */
[----:B------:R-:W-:Y:S02]  /*9da0*/  @P2 FMUL R64, R64, 0.25 ;  /* 0x3e80000040402820 */ /* 0x000fe40000400000 */
[----:B------:R-:W-:Y:S02]  /*9db0*/  @P2 FMUL R84, R84, 0.25 ;  /* 0x3e80000054542820 */ /* 0x000fe40000400000 */
[----:B------:R-:W-:-:S02]  /*9dc0*/  @P2 FMUL R86, R86, 0.25 ;  /* 0x3e80000056562820 */ /* 0x000fc40000400000 */
[----:B------:R-:W-:Y:S01]  /*9dd0*/  @P2 FMUL R92, R92, 0.25 ;  /* 0x3e8000005c5c2820 */ /* 0x000fe20000400000 */
[----:B--2---:R-:W-:Y:S01]  /*9de0*/  SHF.R.U32.HI R102, RZ, 0x6, R102 ;  /* 0x00000006ff667819 */ /* 0x004fe20000011666 */
[----:B------:R-:W-:Y:S01]  /*9df0*/  @P2 FMUL R94, R94, 0.25 ;  /* 0x3e8000005e5e2820 */ /* 0x000fe20000400000 */
[C---:B------:R-:W-:Y:S01]  /*9e00*/  FSETP.GT.AND P2, PT, |R151|.reuse, 8.50705917302346158658e+37, PT ;  /* 0x7e8000009700780b */ /* 0x040fe20003f44200 */
[----:B------:R-:W-:Y:S01]  /*9e10*/  IMAD.MOV.U32 R82, RZ, RZ, R43 ;  /* 0x000000ffff527224 */ /* 0x000fe200078e002b */
[----:B------:R-:W-:Y:S01]  /*9e20*/  FSEL R43, RZ, -23, P5 ;  /* 0xc1b80000ff2b7808 */ /* 0x000fe20002800000 */
[----:B------:R-:W-:Y:S01]  /*9e30*/  @P1 FMUL R150, R150, 0.25 ;  /* 0x3e80000096961820 */ /* 0x000fe20000400000 */
[----:B------:R-:W-:Y:S01]  /*9e40*/  FSETP.GEU.AND P5, PT, |R151|, 1.175494350822287508e-38, PT ;  /* 0x008000009700780b */ /* 0x000fe20003fae200 */
[----:B------:R-:W-:Y:S01]  /*9e50*/  @!P3 FMUL R64, R64, 16777216 ;  /* 0x4b8000004040b820 */ /* 0x000fe20000400000 */
[----:B------:R-:W-:Y:S01]  /*9e60*/  SGXT.U32 R102, R102, 0x2 ;  /* 0x000000026666781a */ /* 0x000fe20000000000 */
[----:B------:R-:W-:-:S02]  /*9e70*/  @!P4 FMUL R150, R150, 16777216 ;  /* 0x4b8000009696c820 */ /* 0x000fc40000400000 */
[----:B-1----:R-:W-:Y:S02]  /*9e80*/  FMUL R56, R59, R68 ;  /* 0x000000443b387220 */ /* 0x002fe40000400000 */
[----:B0-----:R-:W-:Y:S02]  /*9e90*/  FMUL R68, R67, R64 ;  /* 0x0000004043447220 */ /* 0x001fe40000400000 */
[----:B------:R-:W-:Y:S01]  /*9ea0*/  @P2 FMUL R151, R151, 0.25 ;  /* 0x3e80000097972820 */ /* 0x000fe20000400000 */
[----:B------:R-:W0:Y:S01]  /*9eb0*/  MUFU.RCP R64, R150 ;  /* 0x0000009600407308 */ /* 0x000e220000001000 */
[----:B------:R-:W-:Y:S02]  /*9ec0*/  FMUL R51, R59, R69 ;  /* 0x000000453b337220 */ /* 0x000fe40000400000 */
[----:B------:R-:W-:Y:S02]  /*9ed0*/  @!P5 FMUL R151, R151, 16777216 ;  /* 0x4b8000009797d820 */ /* 0x000fe40000400000 */
[----:B------:R-:W-:-:S02]  /*9ee0*/  @P1 FMUL R81, R81, 0.25 ;  /* 0x3e80000051511820 */ /* 0x000fc40000400000 */
[----:B------:R-:W-:Y:S01]  /*9ef0*/  @!P3 FMUL R73, R73, 16777216 ;  /* 0x4b8000004949b820 */ /* 0x000fe20000400000 */
[----:B------:R-:W1:Y:S01]  /*9f00*/  MUFU.RCP R69, R151 ;  /* 0x0000009700457308 */ /* 0x000e620000001000 */
[----:B------:R-:W-:Y:S02]  /*9f10*/  @!P3 FMUL R44, R44, 16777216 ;  /* 0x4b8000002c2cb820 */ /* 0x000fe40000400000 */
[----:B------:R-:W-:Y:S02]  /*9f20*/  @!P3 FMUL R50, R50, 16777216 ;  /* 0x4b8000003232b820 */ /* 0x000fe40000400000 */
[----:B------:R-:W-:Y:S02]  /*9f30*/  @!P3 FMUL R84, R84, 16777216 ;  /* 0x4b8000005454b820 */ /* 0x000fe40000400000 */
[----:B------:R-:W-:Y:S02]  /*9f40*/  @!P3 FMUL R86, R86, 16777216 ;  /* 0x4b8000005656b820 */ /* 0x000fe40000400000 */
[----:B------:R-:W-:-:S02]  /*9f50*/  @!P3 FMUL R92, R92, 16777216 ;  /* 0x4b8000005c5cb820 */ /* 0x000fc40000400000 */
[----:B------:R-:W-:Y:S01]  /*9f60*/  @!P3 FMUL R94, R94, 16777216 ;  /* 0x4b8000005e5eb820 */ /* 0x000fe20000400000 */
[----:B------:R-:W-:Y:S01]  /*9f70*/  FSETP.GT.AND P3, PT, |R153|, 8.50705917302346158658e+37, PT ;  /* 0x7e8000009900780b */ /* 0x000fe20003f64200 */
[----:B------:R-:W-:Y:S02]  /*9f80*/  @P1 FMUL R47, R47, 0.25 ;  /* 0x3e8000002f2f1820 */ /* 0x000fe40000400000 */
[----:B------:R-:W-:Y:S02]  /*9f90*/  @P1 FMUL R45, R45, 0.25 ;  /* 0x3e8000002d2d1820 */ /* 0x000fe40000400000 */
[----:B------:R-:W-:Y:S02]  /*9fa0*/  @P1 FMUL R82, R82, 0.25 ;  /* 0x3e80000052521820 */ /* 0x000fe40000400000 */
[----:B------:R-:W-:Y:S02]  /*9fb0*/  @P1 FMUL R123, R123, 0.25 ;  /* 0x3e8000007b7b1820 */ /* 0x000fe40000400000 */
[----:B------:R-:W-:-:S02]  /*9fc0*/  @P1 FMUL R122, R122, 0.25 ;  /* 0x3e8000007a7a1820 */ /* 0x000fc40000400000 */
[----:B------:R-:W-:Y:S02]  /*9fd0*/  @P1 FMUL R127, R127, 0.25 ;  /* 0x3e8000007f7f1820 */ /* 0x000fe40000400000 */
[----:B------:R-:W-:Y:S01]  /*9fe0*/  @P1 FMUL R126, R126, 0.25 ;  /* 0x3e8000007e7e1820 */ /* 0x000fe20000400000 */
[----:B------:R-:W-:Y:S01]  /*9ff0*/  FSETP.GT.AND P1, PT, |R152|, 8.50705917302346158658e+37, PT ;  /* 0x7e8000009800780b */ /* 0x000fe20003f24200 */
[----:B------:R-:W-:Y:S02]  /*a000*/  FFMA.FTZ R22, R25, 1.1920928955078125e-07, R22 ;  /* 0x3400000019167823 */ /* 0x000fe40000010016 */
[----:B------:R-:W-:Y:S02]  /*a010*/  @!P4 FMUL R81, R81, 16777216 ;  /* 0x4b8000005151c820 */ /* 0x000fe40000400000 */
[----:B------:R-:W-:Y:S02]  /*a020*/  @P2 FMUL R80, R80, 0.25 ;  /* 0x3e80000050502820 */ /* 0x000fe40000400000 */
[----:B------:R-:W-:-:S02]  /*a030*/  FFMA.FTZ R25, R26, 1.1920928955078125e-07, R19 ;  /* 0x340000001a197823 */ /* 0x000fc40000010013 */
[----:B------:R-:W-:Y:S02]  /*a040*/  @!P4 FMUL R47, R47, 16777216 ;  /* 0x4b8000002f2fc820 */ /* 0x000fe40000400000 */
[----:B------:R-:W-:Y:S02]  /*a050*/  @!P4 FMUL R45, R45, 16777216 ;  /* 0x4b8000002d2dc820 */ /* 0x000fe40000400000 */
[----:B------:R-:W-:Y:S02]  /*a060*/  @!P4 FMUL R82, R82, 16777216 ;  /* 0x4b8000005252c820 */ /* 0x000fe40000400000 */
[----:B------:R-:W-:Y:S02]  /*a070*/  @!P4 FMUL R123, R123, 16777216 ;  /* 0x4b8000007b7bc820 */ /* 0x000fe40000400000 */
[----:B------:R-:W-:Y:S02]  /*a080*/  @!P4 FMUL R122, R122, 16777216 ;  /* 0x4b8000007a7ac820 */ /* 0x000fe40000400000 */
[----:B------:R-:W-:-:S02]  /*a090*/  @!P4 FMUL R127, R127, 16777216 ;  /* 0x4b8000007f7fc820 */ /* 0x000fc40000400000 */
[----:B------:R-:W-:Y:S01]  /*a0a0*/  @!P4 FMUL R126, R126, 16777216 ;  /* 0x4b8000007e7ec820 */ /* 0x000fe20000400000 */
[----:B------:R-:W-:Y:S01]  /*a0b0*/  FSETP.GEU.AND P4, PT, |R153|, 1.175494350822287508e-38, PT ;  /* 0x008000009900780b */ /* 0x000fe20003f8e200 */
[----:B------:R-:W-:Y:S02]  /*a0c0*/  IMAD.IADD R72, R15, 0x1, -R72 ;  /* 0x000000010f487824 */ /* 0x000fe400078e0a48 */
[----:B------:R-:W-:Y:S02]  /*a0d0*/  FMUL R26, R28, R63 ;  /* 0x0000003f1c1a7220 */ /* 0x000fe40000400000 */
[----:B------:R-:W-:Y:S02]  /*a0e0*/  FMUL R63, R67, R50 ;  /* 0x00000032433f7220 */ /* 0x000fe40000400000 */
[----:B0-----:R-:W-:Y:S02]  /*a0f0*/  FMUL R50, R64, R81 ;  /* 0x0000005140327220 */ /* 0x001fe40000400000 */
[----:B------:R-:W-:-:S02]  /*a100*/  @!P5 FMUL R80, R80, 16777216 ;  /* 0x4b8000005050d820 */ /* 0x000fc40000400000 */
[----:B------:R-:W-:Y:S02]  /*a110*/  @P2 FMUL R79, R79, 0.25 ;  /* 0x3e8000004f4f2820 */ /* 0x000fe40000400000 */
[----:B------:R-:W-:Y:S02]  /*a120*/  @P2 FMUL R78, R78, 0.25 ;  /* 0x3e8000004e4e2820 */ /* 0x000fe40000400000 */
[----:B------:R-:W-:Y:S02]  /*a130*/  @P2 FMUL R77, R77, 0.25 ;  /* 0x3e8000004d4d2820 */ /* 0x000fe40000400000 */
[----:B------:R-:W-:Y:S02]  /*a140*/  @P2 FMUL R121, R121, 0.25 ;  /* 0x3e80000079792820 */ /* 0x000fe40000400000 */
[----:B------:R-:W-:Y:S02]  /*a150*/  @P2 FMUL R120, R120, 0.25 ;  /* 0x3e80000078782820 */ /* 0x000fe40000400000 */
[----:B------:R-:W-:-:S02]  /*a160*/  @P2 FMUL R125, R125, 0.25 ;  /* 0x3e8000007d7d2820 */ /* 0x000fc40000400000 */
[----:B------:R-:W-:Y:S01]  /*a170*/  @P2 FMUL R124, R124, 0.25 ;  /* 0x3e8000007c7c2820 */ /* 0x000fe20000400000 */
[----:B------:R-:W-:Y:S01]  /*a180*/  FSETP.GEU.AND P2, PT, |R152|, 1.175494350822287508e-38, PT ;  /* 0x008000009800780b */ /* 0x000fe20003f4e200 */
[----:B------:R-:W-:Y:S02]  /*a190*/  FADD R81, R72, -1 ;  /* 0xbf80000048517421 */ /* 0x000fe40000000000 */
[----:B------:R-:W-:Y:S02]  /*a1a0*/  FMUL R33, R28, R37 ;  /* 0x000000251c217220 */ /* 0x000fe40000400000 */
[----:B------:R-:W-:Y:S02]  /*a1b0*/  FMUL R37, R39, R88 ;  /* 0x0000005827257220 */ /* 0x000fe40000400000 */
[----:B-1----:R-:W-:Y:S02]  /*a1c0*/  FMUL R88, R69, R80 ;  /* 0x0000005045587220 */ /* 0x002fe40000400000 */
[----:B------:R-:W-:-:S02]  /*a1d0*/  FFMA.FTZ R80, R81, R100, -0.16845393180847167969 ;  /* 0xbe2c7f3051507423 */ /* 0x000fc40000010064 */
[----:B------:R-:W-:Y:S02]  /*a1e0*/  @P3 FMUL R153, R153, 0.25 ;  /* 0x3e80000099993820 */ /* 0x000fe40000400000 */
[----:B------:R-:W-:Y:S02]  /*a1f0*/  FFMA.FTZ R80, R81, R80, 0.1716887056827545166 ;  /* 0x3e2fcf2a51507423 */ /* 0x000fe40000010050 */
[----:B------:R-:W-:Y:S02]  /*a200*/  FMUL R65, R67, R44 ;  /* 0x0000002c43417220 */ /* 0x000fe40000400000 */
[----:B------:R-:W-:Y:S02]  /*a210*/  @P1 FMUL R152, R152, 0.25 ;  /* 0x3e80000098981820 */ /* 0x000fe40000400000 */
[----:B------:R-:W-:Y:S02]  /*a220*/  @!P4 FMUL R153, R153, 16777216 ;  /* 0x4b8000009999c820 */ /* 0x000fe40000400000 */
[----:B------:R-:W-:-:S02]  /*a230*/  FMUL R44, R64, R82 ;  /* 0x00000052402c7220 */ /* 0x000fc40000400000 */
[----:B------:R-:W-:Y:S02]  /*a240*/  FMUL R49, R59, R61 ;  /* 0x0000003d3b317220 */ /* 0x000fe40000400000 */
[----:B------:R-:W-:Y:S02]  /*a250*/  @!P5 FMUL R79, R79, 16777216 ;  /* 0x4b8000004f4fd820 */ /* 0x000fe40000400000 */
[----:B------:R-:W-:Y:S02]  /*a260*/  FFMA.FTZ R82, R81, R80, -0.17900948226451873779 ;  /* 0xbe374e4351527423 */ /* 0x000fe40000010050 */
[C---:B------:R-:W-:Y:S02]  /*a270*/  FMUL R48, R59.reuse, R133 ;  /* 0x000000853b307220 */ /* 0x040fe40000400000 */
[C---:B------:R-:W-:Y:S02]  /*a280*/  FMUL R53, R59.reuse, R132 ;  /* 0x000000843b357220 */ /* 0x040fe40000400000 */
[----:B------:R-:W-:-:S02]  /*a290*/  FMUL R52, R59, R60 ;  /* 0x0000003c3b347220 */ /* 0x000fc40000400000 */
[----:B------:R-:W-:Y:S02]  /*a2a0*/  FMUL R46, R59, R46 ;  /* 0x0000002e3b2e7220 */ /* 0x000fe40000400000 */
[----:B------:R-:W-:Y:S02]  /*a2b0*/  FMUL R61, R67, R84 ;  /* 0x00000054433d7220 */ /* 0x000fe40000400000 */
[----:B------:R-:W-:Y:S01]  /*a2c0*/  @!P5 FMUL R77, R77, 16777216 ;  /* 0x4b8000004d4dd820 */ /* 0x000fe20000400000 */
[----:B------:R-:W0:Y:S01]  /*a2d0*/  MUFU.RCP R84, R153 ;  /* 0x0000009900547308 */ /* 0x000e220000001000 */
[----:B------:R-:W-:Y:S02]  /*a2e0*/  FMUL R29, R28, R41 ;  /* 0x000000291c1d7220 */ /* 0x000fe40000400000 */
[----:B------:R-:W-:Y:S02]  /*a2f0*/  FMUL R59, R59, R38 ;  /* 0x000000263b3b7220 */ /* 0x000fe40000400000 */
[----:B------:R-:W-:-:S02]  /*a300*/  @!P2 FMUL R152, R152, 16777216 ;  /* 0x4b8000009898a820 */ /* 0x000fc40000400000 */
[----:B------:R-:W-:Y:S02]  /*a310*/  IMAD.IADD R70, R17, 0x1, -R70 ;  /* 0x0000000111467824 */ /* 0x000fe400078e0a46 */
[C---:B------:R-:W-:Y:S02]  /*a320*/  FMUL R32, R39.reuse, R75 ;  /* 0x0000004b27207220 */ /* 0x040fe40000400000 */
[C---:B------:R-:W-:Y:S02]  /*a330*/  FMUL R36, R39.reuse, R74 ;  /* 0x0000004a27247220 */ /* 0x040fe40000400000 */
[C---:B------:R-:W-:Y:S02]  /*a340*/  FMUL R41, R39.reuse, R66 ;  /* 0x0000004227297220 */ /* 0x040fe40000400000 */
[C---:B------:R-:W-:Y:S02]  /*a350*/  FMUL R34, R39.reuse, R55 ;  /* 0x0000003727227220 */ /* 0x040fe40000400000 */
[----:B------:R-:W-:-:S02]  /*a360*/  FMUL R38, R39, R54 ;  /* 0x0000003627267220 */ /* 0x000fc40000400000 */
[----:B------:R-:W-:Y:S02]  /*a370*/  FMUL R39, R39, R90 ;  /* 0x0000005a27277220 */ /* 0x000fe40000400000 */
[----:B------:R-:W-:Y:S02]  /*a380*/  FFMA.FTZ R82, R81, R82, 0.20512372255325317383 ;  /* 0x3e520bf451527423 */ /* 0x000fe40000010052 */
[----:B------:R-:W-:Y:S02]  /*a390*/  @!P5 FMUL R78, R78, 16777216 ;  /* 0x4b8000004e4ed820 */ /* 0x000fe40000400000 */
[C---:B------:R-:W-:Y:S02]  /*a3a0*/  FMUL R90, R69.reuse, R79 ;  /* 0x0000004f455a7220 */ /* 0x040fe40000400000 */
[----:B------:R-:W-:Y:S01]  /*a3b0*/  FMUL R93, R69, R77 ;  /* 0x0000004d455d7220 */ /* 0x000fe20000400000 */
[----:B------:R-:W1:Y:S01]  /*a3c0*/  MUFU.RCP R79, R152 ;  /* 0x00000098004f7308 */ /* 0x000e620000001000 */
[----:B------:R-:W-:-:S02]  /*a3d0*/  FADD R77, R70, -1 ;  /* 0xbf800000464d7421 */ /* 0x000fc40000000000 */
[----:B------:R-:W-:Y:S02]  /*a3e0*/  FFMA.FTZ R82, R81, R82, -0.24046532809734344482 ;  /* 0xbe763c8b51527423 */ /* 0x000fe40000010052 */
[----:B------:R-:W-:Y:S02]  /*a3f0*/  FMUL R91, R69, R78 ;  /* 0x0000004e455b7220 */ /* 0x000fe40000400000 */
[----:B------:R-:W-:Y:S02]  /*a400*/  @P3 FMUL R116, R116, 0.25 ;  /* 0x3e80000074743820 */ /* 0x000fe40000400000 */
[----:B------:R-:W-:Y:S01]  /*a410*/  @P3 FMUL R136, R136, 0.25 ;  /* 0x3e80000088883820 */ /* 0x000fe20000400000 */
[----:B------:R-:W-:Y:S01]  /*a420*/  F2FP.BF16.PACK_AB R91, R88, R91 ;  /* 0x0000005b585b723e */ /* 0x000fe200000010ff */
[----:B------:R-:W-:Y:S02]  /*a430*/  @P3 FMUL R112, R112, 0.25 ;  /* 0x3e80000070703820 */ /* 0x000fe40000400000 */
[----:B------:R-:W-:-:S02]  /*a440*/  @P3 FMUL R108, R108, 0.25 ;  /* 0x3e8000006c6c3820 */ /* 0x000fc40000400000 */
[----:B------:R-:W-:Y:S02]  /*a450*/  FFMA.FTZ R78, R77, R100, -0.16845393180847167969 ;  /* 0xbe2c7f304d4e7423 */ /* 0x000fe40000010064 */
[----:B------:R-:W-:Y:S02]  /*a460*/  FFMA.FTZ R82, R81, R82, 0.28857114911079406738 ;  /* 0x3e93bf9951527423 */ /* 0x000fe40000010052 */
[----:B------:R-:W-:Y:S02]  /*a470*/  @P1 FMUL R119, R119, 0.25 ;  /* 0x3e80000077771820 */ /* 0x000fe40000400000 */
[----:B------:R-:W-:Y:S02]  /*a480*/  @P1 FMUL R118, R118, 0.25 ;  /* 0x3e80000076761820 */ /* 0x000fe40000400000 */
[----:B------:R-:W-:Y:S02]  /*a490*/  @P1 FMUL R139, R139, 0.25 ;  /* 0x3e8000008b8b1820 */ /* 0x000fe40000400000 */
[----:B------:R-:W-:-:S02]  /*a4a0*/  @P1 FMUL R138, R138, 0.25 ;  /* 0x3e8000008a8a1820 */ /* 0x000fc40000400000 */
[----:B------:R-:W-:Y:S02]  /*a4b0*/  @P1 FMUL R115, R115, 0.25 ;  /* 0x3e80000073731820 */ /* 0x000fe40000400000 */
[----:B------:R-:W-:Y:S02]  /*a4c0*/  @P1 FMUL R114, R114, 0.25 ;  /* 0x3e80000072721820 */ /* 0x000fe40000400000 */
[----:B------:R-:W-:Y:S02]  /*a4d0*/  @P1 FMUL R111, R111, 0.25 ;  /* 0x3e8000006f6f1820 */ /* 0x000fe40000400000 */
[----:B------:R-:W-:Y:S01]  /*a4e0*/  @P1 FMUL R110, R110, 0.25 ;  /* 0x3e8000006e6e1820 */ /* 0x000fe20000400000 */
[----:B------:R-:W-:Y:S01]  /*a4f0*/  ISETP.GE.U32.AND P1, PT, R40, 0x7f800000, PT ;  /* 0x7f8000002800780c */ /* 0x000fe20003f26070 */
[----:B------:R-:W-:Y:S02]  /*a500*/  @!P4 FMUL R116, R116, 16777216 ;  /* 0x4b8000007474c820 */ /* 0x000fe40000400000 */
[----:B------:R-:W-:-:S02]  /*a510*/  @!P4 FMUL R136, R136, 16777216 ;  /* 0x4b8000008888c820 */ /* 0x000fc40000400000 */
[----:B------:R-:W-:Y:S02]  /*a520*/  @!P4 FMUL R112, R112, 16777216 ;  /* 0x4b8000007070c820 */ /* 0x000fe40000400000 */
[----:B------:R-:W-:Y:S02]  /*a530*/  @!P4 FMUL R108, R108, 16777216 ;  /* 0x4b8000006c6cc820 */ /* 0x000fe40000400000 */
[----:B------:R-:W-:Y:S02]  /*a540*/  FFMA.FTZ R78, R77, R78, 0.1716887056827545166 ;  /* 0x3e2fcf2a4d4e7423 */ /* 0x000fe4000001004e */
[----:B------:R-:W-:Y:S02]  /*a550*/  FFMA.FTZ R82, R81, R82, -0.36067417263984680176 ;  /* 0xbeb8aa4951527423 */ /* 0x000fe40000010052 */
[----:B------:R-:W-:Y:S02]  /*a560*/  FFMA.FTZ R97, R24, 1.1920928955078125e-07, R97 ;  /* 0x3400000018617823 */ /* 0x000fe40000010061 */
[----:B------:R-:W-:-:S02]  /*a570*/  FFMA.FTZ R76, R27, 1.1920928955078125e-07, R76 ;  /* 0x340000001b4c7823 */ /* 0x000fc4000001004c */
[----:B------:R-:W-:Y:S02]  /*a580*/  FFMA.FTZ R43, R30, 1.1920928955078125e-07, R43 ;  /* 0x340000001e2b7823 */ /* 0x000fe4000001002b */
[----:B------:R-:W-:Y:S02]  /*a590*/  @!P5 FMUL R121, R121, 16777216 ;  /* 0x4b8000007979d820 */ /* 0x000fe40000400000 */
[----:B------:R-:W-:Y:S02]  /*a5a0*/  @!P5 FMUL R120, R120, 16777216 ;  /* 0x4b8000007878d820 */ /* 0x000fe40000400000 */
[----:B------:R-:W-:Y:S02]  /*a5b0*/  @!P5 FMUL R125, R125, 16777216 ;  /* 0x4b8000007d7dd820 */ /* 0x000fe40000400000 */
[----:B------:R-:W-:Y:S01]  /*a5c0*/  @!P5 FMUL R124, R124, 16777216 ;  /* 0x4b8000007c7cd820 */ /* 0x000fe20000400000 */
[----:B------:R-:W-:Y:S01]  /*a5d0*/  ISETP.GE.U32.AND P5, PT, R15, 0x7f800000, PT ;  /* 0x7f8000000f00780c */ /* 0x000fe20003fa6070 */
[----:B------:R-:W-:-:S02]  /*a5e0*/  FMUL R24, R28, R135 ;  /* 0x000000871c187220 */ /* 0x000fc40000400000 */
[C---:B------:R-:W-:Y:S02]  /*a5f0*/  FMUL R30, R28.reuse, R134 ;  /* 0x000000861c1e7220 */ /* 0x040fe40000400000 */
[----:B------:R-:W-:Y:S02]  /*a600*/  FMUL R27, R28, R71 ;  /* 0x000000471c1b7220 */ /* 0x000fe40000400000 */
[----:B------:R-:W-:Y:S02]  /*a610*/  @!P2 FMUL R119, R119, 16777216 ;  /* 0x4b8000007777a820 */ /* 0x000fe40000400000 */
[----:B------:R-:W-:Y:S02]  /*a620*/  @!P2 FMUL R118, R118, 16777216 ;  /* 0x4b8000007676a820 */ /* 0x000fe40000400000 */
[----:B------:R-:W-:Y:S02]  /*a630*/  @!P2 FMUL R139, R139, 16777216 ;  /* 0x4b8000008b8ba820 */ /* 0x000fe40000400000 */
[----:B------:R-:W-:-:S02]  /*a640*/  @!P2 FMUL R138, R138, 16777216 ;  /* 0x4b8000008a8aa820 */ /* 0x000fc40000400000 */
[----:B------:R-:W-:Y:S02]  /*a650*/  @!P2 FMUL R115, R115, 16777216 ;  /* 0x4b8000007373a820 */ /* 0x000fe40000400000 */
[----:B------:R-:W-:Y:S02]  /*a660*/  @!P2 FMUL R114, R114, 16777216 ;  /* 0x4b8000007272a820 */ /* 0x000fe40000400000 */
[----:B------:R-:W-:Y:S02]  /*a670*/  @!P2 FMUL R111, R111, 16777216 ;  /* 0x4b8000006f6fa820 */ /* 0x000fe40000400000 */
[----:B------:R-:W-:Y:S01]  /*a680*/  @!P2 FMUL R110, R110, 16777216 ;  /* 0x4b8000006e6ea820 */ /* 0x000fe20000400000 */
[----:B------:R-:W-:Y:S01]  /*a690*/  ISETP.GE.U32.AND P2, PT, R17, 0x7f800000, PT ;  /* 0x7f8000001100780c */ /* 0x000fe20003f46070 */
[C---:B0-----:R-:W-:Y:S02]  /*a6a0*/  FMUL R116, R84.reuse, R116 ;  /* 0x0000007454747220 */ /* 0x041fe40000400000 */
[----:B------:R-:W-:-:S02]  /*a6b0*/  FMUL R99, R84, R136 ;  /* 0x0000008854637220 */ /* 0x000fc40000400000 */
[C---:B------:R-:W-:Y:S02]  /*a6c0*/  FMUL R112, R84.reuse, R112 ;  /* 0x0000007054707220 */ /* 0x040fe40000400000 */
[----:B------:R-:W-:Y:S02]  /*a6d0*/  FFMA.FTZ R78, R77, R78, -0.17900948226451873779 ;  /* 0xbe374e434d4e7423 */ /* 0x000fe4000001004e */
[----:B------:R-:W-:Y:S02]  /*a6e0*/  FMUL R101, R84, R108 ;  /* 0x0000006c54657220 */ /* 0x000fe40000400000 */
[----:B------:R-:W-:Y:S02]  /*a6f0*/  FMUL R28, R28, R58 ;  /* 0x0000003a1c1c7220 */ /* 0x000fe40000400000 */
[----:B------:R-:W-:Y:S02]  /*a700*/  FMUL R58, R67, R92 ;  /* 0x0000005c433a7220 */ /* 0x000fe40000400000 */
[----:B------:R-:W-:-:S02]  /*a710*/  FFMA.FTZ R82, R81, R82, 0.48089820146560668945 ;  /* 0x3ef6384a51527423 */ /* 0x000fc40000010052 */
[----:B------:R-:W-:Y:S02]  /*a720*/  FMUL R60, R67, R73 ;  /* 0x00000049433c7220 */ /* 0x000fe40000400000 */
[C---:B------:R-:W-:Y:S02]  /*a730*/  FMUL R121, R69.reuse, R121 ;  /* 0x0000007945797220 */ /* 0x040fe40000400000 */
[C---:B------:R-:W-:Y:S02]  /*a740*/  FMUL R120, R69.reuse, R120 ;  /* 0x0000007845787220 */ /* 0x040fe40000400000 */
[C---:B------:R-:W-:Y:S02]  /*a750*/  FMUL R92, R69.reuse, R125 ;  /* 0x0000007d455c7220 */ /* 0x040fe40000400000 */
[----:B------:R-:W-:Y:S02]  /*a760*/  FMUL R95, R69, R124 ;  /* 0x0000007c455f7220 */ /* 0x000fe40000400000 */
[----:B------:R-:W-:-:S02]  /*a770*/  FADD R89, R89, -1 ;  /* 0xbf80000059597421 */ /* 0x000fc40000000000 */
[C---:B-1----:R-:W-:Y:S02]  /*a780*/  FMUL R69, R79.reuse, R119 ;  /* 0x000000774f457220 */ /* 0x042fe40000400000 */
[C---:B------:R-:W-:Y:S02]  /*a790*/  FMUL R72, R79.reuse, R118 ;  /* 0x000000764f487220 */ /* 0x040fe40000400000 */
[C---:B------:R-:W-:Y:S02]  /*a7a0*/  FMUL R70, R79.reuse, R139 ;  /* 0x0000008b4f467220 */ /* 0x040fe40000400000 */
[C---:B------:R-:W-:Y:S02]  /*a7b0*/  FMUL R75, R79.reuse, R138 ;  /* 0x0000008a4f4b7220 */ /* 0x040fe40000400000 */
[C---:B------:R-:W-:Y:S02]  /*a7c0*/  FMUL R71, R79.reuse, R115 ;  /* 0x000000734f477220 */ /* 0x040fe40000400000 */
[----:B------:R-:W-:-:S02]  /*a7d0*/  FMUL R73, R79, R114 ;  /* 0x000000724f497220 */ /* 0x000fc40000400000 */
[C---:B------:R-:W-:Y:S01]  /*a7e0*/  FMUL R74, R79.reuse, R111 ;  /* 0x0000006f4f4a7220 */ /* 0x040fe20000400000 */
[----:B------:R-:W-:Y:S01]  /*a7f0*/  F2FP.BF16.PACK_AB R111, R72, R75 ;  /* 0x0000004b486f723e */ /* 0x000fe200000010ff */
[----:B------:R-:W-:Y:S01]  /*a800*/  FMUL R110, R79, R110 ;  /* 0x0000006e4f6e7220 */ /* 0x000fe20000400000 */
[----:B------:R-:W-:Y:S01]  /*a810*/  F2FP.BF16.PACK_AB R79, R116, R99 ;  /* 0x00000063744f723e */ /* 0x000fe200000010ff */
[----:B------:R-:W-:Y:S01]  /*a820*/  FFMA.FTZ R80, R77, R78, 0.20512372255325317383 ;  /* 0x3e520bf44d507423 */ /* 0x000fe2000001004e */
[----:B------:R-:W-:Y:S01]  /*a830*/  F2FP.BF16.PACK_AB R78, R112, R101 ;  /* 0x00000065704e723e */ /* 0x000fe200000010ff */
[----:B------:R-:W-:Y:S01]  /*a840*/  FMUL R66, R67, R86 ;  /* 0x0000005643427220 */ /* 0x000fe20000400000 */
[----:B------:R-:W-:Y:S01]  /*a850*/  F2FP.BF16.PACK_AB R75, R69, R70 ;  /* 0x00000046454b723e */ /* 0x000fe200000010ff */
[----:B------:R-:W-:Y:S01]  /*a860*/  FFMA.FTZ R82, R81, R82, -0.72134751081466674805 ;  /* 0xbf38aa3b51527423 */ /* 0x000fe20000010052 */
[----:B------:R-:W-:Y:S01]  /*a870*/  F2FP.BF16.PACK_AB R74, R71, R74 ;  /* 0x0000004a474a723e */ /* 0x000fe200000010ff */
[----:B------:R-:W-:Y:S01]  /*a880*/  FADD R83, R83, -1 ;  /* 0xbf80000053537421 */ /* 0x000fe20000000000 */
[----:B------:R0:W-:Y:S01]  /*a890*/  STS.64 [R14], R78 ;  /* 0x0000004e0e007388 */ /* 0x0001e20000000a00 */
[----:B------:R-:W-:Y:S01]  /*a8a0*/  FFMA.FTZ R86, R89, R100, -0.16845393180847167969 ;  /* 0xbe2c7f3059567423 */ /* 0x000fe20000010064 */
[----:B------:R-:W-:Y:S01]  /*a8b0*/  F2FP.BF16.PACK_AB R110, R73, R110 ;  /* 0x0000006e496e723e */ /* 0x000fe200000010ff */
[----:B------:R-:W-:-:S02]  /*a8c0*/  FMUL R82, R81, R82 ;  /* 0x0000005251527220 */ /* 0x000fc40000400000 */
[----:B------:R-:W-:Y:S02]  /*a8d0*/  @P3 FMUL R117, R117, 0.25 ;  /* 0x3e80000075753820 */ /* 0x000fe40000400000 */
[----:B------:R-:W-:Y:S02]  /*a8e0*/  @P3 FMUL R137, R137, 0.25 ;  /* 0x3e80000089893820 */ /* 0x000fe40000400000 */
[----:B------:R-:W-:Y:S02]  /*a8f0*/  @P3 FMUL R113, R113, 0.25 ;  /* 0x3e80000071713820 */ /* 0x000fe40000400000 */
[----:B------:R-:W-:Y:S01]  /*a900*/  @P3 FMUL R109, R109, 0.25 ;  /* 0x3e8000006d6d3820 */ /* 0x000fe20000400000 */
[----:B------:R-:W-:Y:S01]  /*a910*/  ISETP.GE.U32.AND P3, PT, R18, 0x7f800000, PT ;  /* 0x7f8000001200780c */ /* 0x000fe20003f66070 */
[----:B------:R-:W-:Y:S01]  /*a920*/  IMAD.IADD R85, R40, 0x1, -R85 ;  /* 0x0000000128557824 */ /* 0x000fe200078e0a55 */
[----:B0-----:R-:W-:Y:S01]  /*a930*/  F2FP.BF16.PACK_AB R79, R90, R93 ;  /* 0x0000005d5a4f723e */ /* 0x001fe200000010ff */
[----:B------:R-:W-:Y:S01]  /*a940*/  FFMA.FTZ R78, R83, R100, -0.16845393180847167969 ;  /* 0xbe2c7f30534e7423 */ /* 0x000fe20000010064 */
[----:B------:R-:W-:Y:S01]  /*a950*/  F2FP.BF16.PACK_AB R90, R121, R92 ;  /* 0x0000005c795a723e */ /* 0x000fe200000010ff */
[----:B------:R-:W-:-:S02]  /*a960*/  FFMA.FTZ R86, R89, R86, 0.1716887056827545166 ;  /* 0x3e2fcf2a59567423 */ /* 0x000fc40000010056 */
[----:B------:R-:W-:Y:S02]  /*a970*/  IMAD.IADD R87, R18, 0x1, -R87 ;  /* 0x0000000112577824 */ /* 0x000fe400078e0a57 */
[----:B------:R-:W-:Y:S01]  /*a980*/  FMUL R82, R81, R82 ;  /* 0x0000005251527220 */ /* 0x000fe20000400000 */
[----:B------:R-:W-:Y:S01]  /*a990*/  STS.64 [R14+0x280], R90 ;  /* 0x0002805a0e007388 */ /* 0x000fe20000000a00 */
[----:B------:R-:W-:Y:S02]  /*a9a0*/  @!P4 FMUL R117, R117, 16777216 ;  /* 0x4b8000007575c820 */ /* 0x000fe40000400000 */
[----:B------:R-:W-:Y:S02]  /*a9b0*/  @!P4 FMUL R137, R137, 16777216 ;  /* 0x4b8000008989c820 */ /* 0x000fe40000400000 */
[----:B------:R-:W-:Y:S02]  /*a9c0*/  @!P4 FMUL R113, R113, 16777216 ;  /* 0x4b8000007171c820 */ /* 0x000fe40000400000 */
[----:B------:R-:W-:Y:S01]  /*a9d0*/  @!P4 FMUL R109, R109, 16777216 ;  /* 0x4b8000006d6dc820 */ /* 0x000fe20000400000 */
[----:B------:R-:W-:Y:S01]  /*a9e0*/  FSETP.NEU.AND P4, PT, R17, RZ, PT ;  /* 0x000000ff1100720b */ /* 0x000fe20003f8d000 */
[----:B------:R-:W-:-:S02]  /*a9f0*/  FADD R85, R85, -1 ;  /* 0xbf80000055557421 */ /* 0x000fc40000000000 */
[----:B------:R-:W-:Y:S02]  /*aa00*/  FFMA.FTZ R78, R83, R78, 0.1716887056827545166 ;  /* 0x3e2fcf2a534e7423 */ /* 0x000fe4000001004e */
[----:B------:R-:W-:Y:S02]  /*aa10*/  FFMA.FTZ R86, R89, R86, -0.17900948226451873779 ;  /* 0xbe374e4359567423 */ /* 0x000fe40000010056 */
[----:B------:R-:W-:Y:S02]  /*aa20*/  FADD R87, R87, -1 ;  /* 0xbf80000057577421 */ /* 0x000fe40000000000 */
[----:B------:R-:W-:Y:S02]  /*aa30*/  FMUL R67, R67, R94 ;  /* 0x0000005e43437220 */ /* 0x000fe40000400000 */
[----:B------:R-:W-:Y:S02]  /*aa40*/  FFMA.FTZ R81, R81, 1.4426950216293334961, R82 ;  /* 0x3fb8aa3b51517823 */ /* 0x000fe40000010052 */
[----:B------:R-:W-:-:S02]  /*aa50*/  FFMA.FTZ R80, R77, R80, -0.24046532809734344482 ;  /* 0xbe763c8b4d507423 */ /* 0x000fc40000010050 */
[C---:B------:R-:W-:Y:S02]  /*aa60*/  FMUL R117, R84.reuse, R117 ;  /* 0x0000007554757220 */ /* 0x040fe40000400000 */
[C---:B------:R-:W-:Y:S02]  /*aa70*/  FMUL R94, R84.reuse, R137 ;  /* 0x00000089545e7220 */ /* 0x040fe40000400000 */
[C---:B------:R-:W-:Y:S02]  /*aa80*/  FMUL R113, R84.reuse, R113 ;  /* 0x0000007154717220 */ /* 0x040fe40000400000 */
[----:B------:R-:W-:Y:S01]  /*aa90*/  FMUL R98, R84, R109 ;  /* 0x0000006d54627220 */ /* 0x000fe20000400000 */
[----:B------:R-:W-:Y:S01]  /*aaa0*/  F2FP.BF16.PACK_AB R99, R117, R94 ;  /* 0x0000005e7563723e */ /* 0x000fe200000010ff */
[----:B------:R-:W-:Y:S02]  /*aab0*/  FFMA.FTZ R82, R85, R100, -0.16845393180847167969 ;  /* 0xbe2c7f3055527423 */ /* 0x000fe40000010064 */
[----:B------:R-:W-:Y:S01]  /*aac0*/  FFMA.FTZ R78, R83, R78, -0.17900948226451873779 ;  /* 0xbe374e43534e7423 */ /* 0x000fe2000001004e */
[----:B------:R-:W-:Y:S01]  /*aad0*/  F2FP.BF16.PACK_AB R98, R113, R98 ;  /* 0x000000627162723e */ /* 0x000fe200000010ff */
[----:B------:R-:W-:-:S02]  /*aae0*/  FFMA.FTZ R86, R89, R86, 0.20512372255325317383 ;  /* 0x3e520bf459567423 */ /* 0x000fc40000010056 */
[----:B------:R-:W-:Y:S02]  /*aaf0*/  FFMA.FTZ R84, R87, R100, -0.16845393180847167969 ;  /* 0xbe2c7f3057547423 */ /* 0x000fe40000010064 */
[----:B------:R-:W-:Y:S01]  /*ab00*/  FFMA.FTZ R80, R77, R80, 0.28857114911079406738 ;  /* 0x3e93bf994d507423 */ /* 0x000fe20000010050 */
[----:B------:R-:W-:Y:S01]  /*ab10*/  STS.64 [R14+0x200], R98 ;  /* 0x000200620e007388 */ /* 0x000fe20000000a00 */
[----:B------:R-:W-:Y:S02]  /*ab20*/  FFMA.FTZ R82, R85, R82, 0.1716887056827545166 ;  /* 0x3e2fcf2a55527423 */ /* 0x000fe40000010052 */
[----:B------:R-:W-:Y:S02]  /*ab30*/  FFMA.FTZ R78, R83, R78, 0.20512372255325317383 ;  /* 0x3e520bf4534e7423 */ /* 0x000fe4000001004e */
[----:B------:R-:W-:Y:S02]  /*ab40*/  FFMA.FTZ R86, R89, R86, -0.24046532809734344482 ;  /* 0xbe763c8b59567423 */ /* 0x000fe40000010056 */
[----:B------:R-:W-:-:S02]  /*ab50*/  FFMA.FTZ R84, R87, R84, 0.1716887056827545166 ;  /* 0x3e2fcf2a57547423 */ /* 0x000fc40000010054 */
[----:B------:R-:W-:Y:S02]  /*ab60*/  FFMA.FTZ R80, R77, R80, -0.36067417263984680176 ;  /* 0xbeb8aa494d507423 */ /* 0x000fe40000010050 */
[----:B------:R-:W-:Y:S02]  /*ab70*/  FFMA.FTZ R82, R85, R82, -0.17900948226451873779 ;  /* 0xbe374e4355527423 */ /* 0x000fe40000010052 */
[----:B------:R-:W-:Y:S02]  /*ab80*/  FFMA.FTZ R78, R83, R78, -0.24046532809734344482 ;  /* 0xbe763c8b534e7423 */ /* 0x000fe4000001004e */
[----:B------:R-:W-:Y:S02]  /*ab90*/  FFMA.FTZ R86, R89, R86, 0.28857114911079406738 ;  /* 0x3e93bf9959567423 */ /* 0x000fe40000010056 */
[----:B------:R-:W-:Y:S02]  /*aba0*/  FFMA.FTZ R84, R87, R84, -0.17900948226451873779 ;  /* 0xbe374e4357547423 */ /* 0x000fe40000010054 */
[----:B------:R-:W-:-:S02]  /*abb0*/  FFMA.FTZ R80, R77, R80, 0.48089820146560668945 ;  /* 0x3ef6384a4d507423 */ /* 0x000fc40000010050 */
[----:B------:R-:W-:Y:S02]  /*abc0*/  FFMA.FTZ R82, R85, R82, 0.20512372255325317383 ;  /* 0x3e520bf455527423 */ /* 0x000fe40000010052 */
[----:B------:R-:W-:Y:S02]  /*abd0*/  FFMA.FTZ R78, R83, R78, 0.28857114911079406738 ;  /* 0x3e93bf99534e7423 */ /* 0x000fe4000001004e */
[----:B------:R-:W-:Y:S02]  /*abe0*/  FFMA.FTZ R86, R89, R86, -0.36067417263984680176 ;  /* 0xbeb8aa4959567423 */ /* 0x000fe40000010056 */
[----:B------:R-:W-:Y:S02]  /*abf0*/  FFMA.FTZ R84, R87, R84, 0.20512372255325317383 ;  /* 0x3e520bf457547423 */ /* 0x000fe40000010054 */
[----:B------:R-:W-:Y:S02]  /*ac00*/  FFMA.FTZ R80, R77, R80, -0.72134751081466674805 ;  /* 0xbf38aa3b4d507423 */ /* 0x000fe40000010050 */
[----:B------:R-:W-:-:S02]  /*ac10*/  FFMA.FTZ R82, R85, R82, -0.24046532809734344482 ;  /* 0xbe763c8b55527423 */ /* 0x000fc40000010052 */
[----:B------:R-:W-:Y:S02]  /*ac20*/  FFMA.FTZ R78, R83, R78, -0.36067417263984680176 ;  /* 0xbeb8aa49534e7423 */ /* 0x000fe4000001004e */
[----:B------:R-:W-:Y:S02]  /*ac30*/  FFMA.FTZ R86, R89, R86, 0.48089820146560668945 ;  /* 0x3ef6384a59567423 */ /* 0x000fe40000010056 */
[----:B------:R-:W-:Y:S02]  /*ac40*/  FFMA.FTZ R84, R87, R84, -0.24046532809734344482 ;  /* 0xbe763c8b57547423 */ /* 0x000fe40000010054 */
[----:B------:R-:W-:Y:S02]  /*ac50*/  FMUL R80, R77, R80 ;  /* 0x000000504d507220 */ /* 0x000fe40000400000 */
[----:B------:R-:W-:Y:S02]  /*ac60*/  FFMA.FTZ R82, R85, R82, 0.28857114911079406738 ;  /* 0x3e93bf9955527423 */ /* 0x000fe40000010052 */
[----:B------:R-:W-:-:S02]  /*ac70*/  FFMA.FTZ R78, R83, R78, 0.48089820146560668945 ;  /* 0x3ef6384a534e7423 */ /* 0x000fc4000001004e */
[----:B------:R-:W-:Y:S02]  /*ac80*/  FFMA.FTZ R86, R89, R86, -0.72134751081466674805 ;  /* 0xbf38aa3b59567423 */ /* 0x000fe40000010056 */
[----:B------:R-:W-:Y:S02]  /*ac90*/  FFMA.FTZ R84, R87, R84, 0.28857114911079406738 ;  /* 0x3e93bf9957547423 */ /* 0x000fe40000010054 */
[----:B------:R-:W-:Y:S02]  /*aca0*/  FMUL R80, R77, R80 ;  /* 0x000000504d507220 */ /* 0x000fe40000400000 */
[----:B------:R-:W-:Y:S02]  /*acb0*/  FFMA.FTZ R82, R85, R82, -0.36067417263984680176 ;  /* 0xbeb8aa4955527423 */ /* 0x000fe40000010052 */
[----:B------:R-:W-:Y:S02]  /*acc0*/  FFMA.FTZ R78, R83, R78, -0.72134751081466674805 ;  /* 0xbf38aa3b534e7423 */ /* 0x000fe4000001004e */
[----:B------:R-:W-:-:S02]  /*acd0*/  FMUL R86, R89, R86 ;  /* 0x0000005659567220 */ /* 0x000fc40000400000 */
[----:B------:R-:W-:Y:S02]  /*ace0*/  FFMA.FTZ R84, R87, R84, -0.36067417263984680176 ;  /* 0xbeb8aa4957547423 */ /* 0x000fe40000010054 */
[----:B------:R-:W-:Y:S02]  /*acf0*/  FFMA.FTZ R80, R77, 1.4426950216293334961, R80 ;  /* 0x3fb8aa3b4d507823 */ /* 0x000fe40000010050 */
[----:B------:R-:W-:Y:S02]  /*ad00*/  FFMA.FTZ R82, R85, R82, 0.48089820146560668945 ;  /* 0x3ef6384a55527423 */ /* 0x000fe40000010052 */
[----:B------:R-:W-:Y:S02]  /*ad10*/  FMUL R78, R83, R78 ;  /* 0x0000004e534e7220 */ /* 0x000fe40000400000 */
[----:B------:R-:W-:Y:S02]  /*ad20*/  FMUL R86, R89, R86 ;  /* 0x0000005659567220 */ /* 0x000fe40000400000 */
[----:B------:R-:W-:-:S02]  /*ad30*/  FFMA.FTZ R84, R87, R84, 0.48089820146560668945 ;  /* 0x3ef6384a57547423 */ /* 0x000fc40000010054 */
[----:B------:R-:W-:Y:S02]  /*ad40*/  IMAD.IADD R77, R12, 0x1, -R23 ;  /* 0x000000010c4d7824 */ /* 0x000fe400078e0a17 */
[----:B------:R-:W-:Y:S02]  /*ad50*/  FFMA.FTZ R82, R85, R82, -0.72134751081466674805 ;  /* 0xbf38aa3b55527423 */ /* 0x000fe40000010052 */
[----:B------:R-:W-:Y:S02]  /*ad60*/  FMUL R78, R83, R78 ;  /* 0x0000004e534e7220 */ /* 0x000fe40000400000 */
[----:B------:R-:W-:Y:S02]  /*ad70*/  FFMA.FTZ R89, R89, 1.4426950216293334961, R86 ;  /* 0x3fb8aa3b59597823 */ /* 0x000fe40000010056 */
[----:B------:R-:W-:Y:S02]  /*ad80*/  FFMA.FTZ R84, R87, R84, -0.72134751081466674805 ;  /* 0xbf38aa3b57547423 */ /* 0x000fe40000010054 */
[----:B------:R-:W-:-:S02]  /*ad90*/  FADD R77, R77, -1 ;  /* 0xbf8000004d4d7421 */ /* 0x000fc40000000000 */
[----:B------:R-:W-:Y:S02]  /*ada0*/  FMUL R82, R85, R82 ;  /* 0x0000005255527220 */ /* 0x000fe40000400000 */
[----:B------:R-:W-:Y:S02]  /*adb0*/  FFMA.FTZ R78, R83, 1.4426950216293334961, R78 ;  /* 0x3fb8aa3b534e7823 */ /* 0x000fe4000001004e */
[----:B------:R-:W-:Y:S02]  /*adc0*/  FADD R23, R76, R89 ;  /* 0x000000594c177221 */ /* 0x000fe40000000000 */
[----:B------:R-:W-:Y:S02]  /*add0*/  FMUL R84, R87, R84 ;  /* 0x0000005457547220 */ /* 0x000fe40000400000 */
[----:B------:R-:W-:Y:S02]  /*ade0*/  FFMA.FTZ R76, R77, R100, -0.16845393180847167969 ;  /* 0xbe2c7f304d4c7423 */ /* 0x000fe40000010064 */
[----:B------:R-:W-:-:S02]  /*adf0*/  FMUL R82, R85, R82 ;  /* 0x0000005255527220 */ /* 0x000fc40000400000 */
[----:B------:R-:W-:Y:S02]  /*ae00*/  FADD R97, R97, R78 ;  /* 0x0000004e61617221 */ /* 0x000fe40000000000 */
[----:B------:R-:W-:Y:S02]  /*ae10*/  FMUL R84, R87, R84 ;  /* 0x0000005457547220 */ /* 0x000fe40000400000 */
[----:B------:R-:W-:Y:S02]  /*ae20*/  @P2 IMAD.MOV.U32 R78, RZ, RZ, 0x7f800000 ;  /* 0x7f800000ff4e2424 */ /* 0x000fe400078e00ff */
[----:B------:R-:W-:Y:S02]  /*ae30*/  FFMA.FTZ R76, R77, R76, 0.1716887056827545166 ;  /* 0x3e2fcf2a4d4c7423 */ /* 0x000fe4000001004c */
[----:B------:R-:W-:Y:S02]  /*ae40*/  FFMA.FTZ R85, R85, 1.4426950216293334961, R82 ;  /* 0x3fb8aa3b55557823 */ /* 0x000fe40000010052 */
[----:B------:R-:W-:-:S02]  /*ae50*/  FADD R80, R21, R80 ;  /* 0x0000005015507221 */ /* 0x000fc40000000000 */
[----:B------:R-:W-:Y:S02]  /*ae60*/  FFMA.FTZ R84, R87, 1.4426950216293334961, R84 ;  /* 0x3fb8aa3b57547823 */ /* 0x000fe40000010054 */
[----:B------:R-:W-:Y:S01]  /*ae70*/  @P2 FFMA.FTZ R80, R17, R78, +INF ;  /* 0x7f80000011502423 */ /* 0x000fe2000001004e */
[----:B------:R-:W-:Y:S01]  /*ae80*/  @P5 MOV R78, 0x7f800000 ;  /* 0x7f800000004e5802 */ /* 0x000fe20000000f00 */
[----:B------:R-:W-:Y:S01]  /*ae90*/  FFMA.FTZ R76, R77, R76, -0.17900948226451873779 ;  /* 0xbe374e434d4c7423 */ /* 0x000fe2000001004c */
[----:B------:R-:W-:Y:S01]  /*aea0*/  FSETP.NEU.AND P2, PT, R15, RZ, PT ;  /* 0x000000ff0f00720b */ /* 0x000fe20003f4d000 */
[----:B------:R-:W-:Y:S02]  /*aeb0*/  FADD R21, R22, R85 ;  /* 0x0000005516157221 */ /* 0x000fe40000000000 */
[----:B------:R-:W-:Y:S01]  /*aec0*/  FADD R22, R25, R84 ;  /* 0x0000005419167221 */ /* 0x000fe20000000000 */
[----:B------:R-:W-:Y:S01]  /*aed0*/  FSEL R25, R80, -INF , P4 ;  /* 0xff80000050197808 */ /* 0x000fe20002000000 */
[----:B------:R-:W-:Y:S01]  /*aee0*/  FFMA.FTZ R76, R77, R76, 0.20512372255325317383 ;  /* 0x3e520bf44d4c7423 */ /* 0x000fe2000001004c */
[----:B------:R-:W-:Y:S01]  /*aef0*/  ISETP.GE.U32.AND P4, PT, R42, 0x7f800000, PT ;  /* 0x7f8000002a00780c */ /* 0x000fe20003f86070 */
[----:B------:R-:W-:Y:S01]  /*af00*/  FADD R96, R96, R81 ;  /* 0x0000005160607221 */ /* 0x000fe20000000000 */
[----:B------:R-:W-:Y:S01]  /*af10*/  F2FP.BF16.PACK_AB R80, R66, R67 ;  /* 0x000000434250723e */ /* 0x000fe200000010ff */
[----:B------:R-:W-:Y:S01]  /*af20*/  @P5 FFMA.FTZ R96, R15, R78, +INF ;  /* 0x7f8000000f605423 */ /* 0x000fe2000001004e */
[----:B------:R-:W-:Y:S01]  /*af30*/  FSETP.NEU.AND P5, PT, R16, RZ, PT ;  /* 0x000000ff1000720b */ /* 0x000fe20003fad000 */
[----:B------:R-:W-:Y:S01]  /*af40*/  @P1 IMAD.MOV.U32 R15, RZ, RZ, 0x7f800000 ;  /* 0x7f800000ff0f1424 */ /* 0x000fe200078e00ff */
[----:B------:R-:W-:Y:S01]  /*af50*/  F2FP.BF16.PACK_AB R81, R65, R68 ;  /* 0x000000444151723e */ /* 0x000fe200000010ff */
[C---:B------:R-:W-:Y:S01]  /*af60*/  FFMA.FTZ R76, R77.reuse, R76, -0.24046532809734344482 ;  /* 0xbe763c8b4d4c7423 */ /* 0x040fe2000001004c */
[----:B------:R-:W-:Y:S01]  /*af70*/  F2FP.BF16.PACK_AB R78, R120, R95 ;  /* 0x0000005f784e723e */ /* 0x000fe200000010ff */
[----:B------:R-:W-:Y:S01]  /*af80*/  @P1 FFMA.FTZ R21, R40, R15, +INF ;  /* 0x7f80000028151423 */ /* 0x000fe2000001000f */
[----:B------:R-:W-:Y:S01]  /*af90*/  @P3 MOV R15, 0x7f800000 ;  /* 0x7f800000000f3802 */ /* 0x000fe20000000f00 */
[----:B------:R-:W-:Y:S01]  /*afa0*/  FFMA.FTZ R76, R77, R76, 0.28857114911079406738 ;  /* 0x3e93bf994d4c7423 */ /* 0x000fe2000001004c */
[----:B------:R-:W-:Y:S01]  /*afb0*/  F2FP.BF16.PACK_AB R66, R61, R58 ;  /* 0x0000003a3d42723e */ /* 0x000fe200000010ff */
[----:B------:R-:W-:Y:S01]  /*afc0*/  @P6 IMAD.MOV.U32 R17, RZ, RZ, 0x7f800000 ;  /* 0x7f800000ff116424 */ /* 0x000fe200078e00ff */
[----:B------:R0:W-:Y:S01]  /*afd0*/  STS.64 [R14+0x80], R78 ;  /* 0x0000804e0e007388 */ /* 0x0001e20000000a00 */
[----:B------:R-:W-:Y:S01]  /*afe0*/  IMAD.IADD R62, R13, 0x1, -R62 ;  /* 0x000000010d3e7824 */ /* 0x000fe200078e0a3e */
[----:B------:R-:W-:Y:S01]  /*aff0*/  FSETP.NEU.AND P1, PT, R18, RZ, PT ;  /* 0x000000ff1200720b */ /* 0x000fe20003f2d000 */
[----:B------:R-:W-:Y:S01]  /*b000*/  FFMA.FTZ R76, R77, R76, -0.36067417263984680176 ;  /* 0xbeb8aa494d4c7423 */ /* 0x000fe2000001004c */
[----:B------:R-:W-:Y:S01]  /*b010*/  STS.64 [R14+0x100], R80 ;  /* 0x000100500e007388 */ /* 0x000fe20000000a00 */
[----:B------:R-:W-:Y:S01]  /*b020*/  @P6 FFMA.FTZ R97, R16, R17, +INF ;  /* 0x7f80000010616423 */ /* 0x000fe20000010011 */
[----:B------:R-:W-:Y:S01]  /*b030*/  FSETP.NEU.AND P6, PT, R40, RZ, PT ;  /* 0x000000ff2800720b */ /* 0x000fe20003fcd000 */
[----:B------:R-:W-:Y:S01]  /*b040*/  @P3 FFMA.FTZ R22, R18, R15, +INF ;  /* 0x7f80000012163423 */ /* 0x000fe2000001000f */
[----:B------:R-:W-:Y:S01]  /*b050*/  FSETP.NEU.AND P3, PT, R42, RZ, PT ;  /* 0x000000ff2a00720b */ /* 0x000fe20003f6d000 */
[----:B------:R-:W-:-:S02]  /*b060*/  @P4 IMAD.MOV.U32 R17, RZ, RZ, 0x7f800000 ;  /* 0x7f800000ff114424 */ /* 0x000fc400078e00ff */
[----:B------:R-:W-:Y:S01]  /*b070*/  FADD R15, R62, -1 ;  /* 0xbf8000003e0f7421 */ /* 0x000fe20000000000 */
[----:B------:R-:W-:Y:S01]  /*b080*/  MOV R62, c[0x0][0x1c8] ;  /* 0x00007200003e7a02 */ /* 0x000fe20000000f00 */
[----:B------:R-:W-:Y:S01]  /*b090*/  FFMA.FTZ R76, R77, R76, 0.48089820146560668945 ;  /* 0x3ef6384a4d4c7423 */ /* 0x000fe2000001004c */
[----:B0-----:R-:W-:Y:S01]  /*b0a0*/  F2FP.BF16.PACK_AB R79, R48, R51 ;  /* 0x00000033304f723e */ /* 0x001fe200000010ff */
[----:B------:R-:W-:Y:S01]  /*b0b0*/  @P4 FFMA.FTZ R23, R42, R17, +INF ;  /* 0x7f8000002a174423 */ /* 0x000fe20000010011 */
[----:B------:R-:W-:Y:S01]  /*b0c0*/  ISETP.GE.U32.AND P4, PT, R12, 0x7f800000, PT ;  /* 0x7f8000000c00780c */ /* 0x000fe20003f86070 */
[----:B------:R-:W-:Y:S01]  /*b0d0*/  FFMA.FTZ R16, R15, R100, -0.16845393180847167969 ;  /* 0xbe2c7f300f107423 */ /* 0x000fe20000010064 */
[----:B------:R-:W-:Y:S01]  /*b0e0*/  F2FP.BF16.PACK_AB R78, R49, R46 ;  /* 0x0000002e314e723e */ /* 0x000fe200000010ff */
[----:B------:R-:W-:Y:S01]  /*b0f0*/  FFMA.FTZ R76, R77, R76, -0.72134751081466674805 ;  /* 0xbf38aa3b4d4c7423 */ /* 0x000fe2000001004c */
[----:B------:R-:W-:Y:S01]  /*b100*/  F2FP.BF16.PACK_AB R48, R31, R28 ;  /* 0x0000001c1f30723e */ /* 0x000fe200000010ff */
[----:B------:R-:W-:-:S02]  /*b110*/  FFMA.FTZ R16, R15, R16, 0.1716887056827545166 ;  /* 0x3e2fcf2a0f107423 */ /* 0x000fc40000010010 */
[----:B------:R-:W-:Y:S01]  /*b120*/  FMUL R76, R77, R76 ;  /* 0x0000004c4d4c7220 */ /* 0x000fe20000400000 */
[----:B------:R-:W-:Y:S01]  /*b130*/  STS.64 [R14+0x380], R78 ;  /* 0x0003804e0e007388 */ /* 0x000fe20000000a00 */
[----:B------:R-:W-:Y:S02]  /*b140*/  FFMA.FTZ R16, R15, R16, -0.17900948226451873779 ;  /* 0xbe374e430f107423 */ /* 0x000fe40000010010 */
[----:B------:R-:W-:Y:S02]  /*b150*/  FMUL R76, R77, R76 ;  /* 0x0000004c4d4c7220 */ /* 0x000fe40000400000 */
[----:B------:R-:W-:Y:S02]  /*b160*/  IMAD R17, R102, c[0x0][0x1c8], RZ ;  /* 0x0000720066117a24 */ /* 0x000fe400078e02ff */
[----:B------:R-:W-:Y:S02]  /*b170*/  FFMA.FTZ R16, R15, R16, 0.20512372255325317383 ;  /* 0x3e520bf40f107423 */ /* 0x000fe40000010010 */
[----:B------:R-:W-:Y:S01]  /*b180*/  FFMA.FTZ R76, R77, 1.4426950216293334961, R76 ;  /* 0x3fb8aa3b4d4c7823 */ /* 0x000fe2000001004c */
[----:B------:R-:W-:Y:S01]  /*b190*/  F2FP.BF16.PACK_AB R77, R53, R56 ;  /* 0x00000038354d723e */ /* 0x000fe200000010ff */
[----:B------:R-:W-:-:S02]  /*b1a0*/  @P4 IMAD.MOV.U32 R67, RZ, RZ, 0x7f800000 ;  /* 0x7f800000ff434424 */ /* 0x000fc400078e00ff */
[----:B------:R-:W-:Y:S02]  /*b1b0*/  IMAD R65, R62, 0x4, R17 ;  /* 0x000000043e417824 */ /* 0x000fe400078e0211 */
[----:B------:R-:W-:Y:S02]  /*b1c0*/  FFMA.FTZ R16, R15, R16, -0.24046532809734344482 ;  /* 0xbe763c8b0f107423 */ /* 0x000fe40000010010 */
[----:B------:R-:W-:Y:S01]  /*b1d0*/  FADD R57, R57, R76 ;  /* 0x0000004c39397221 */ /* 0x000fe20000000000 */
[----:B------:R-:W-:Y:S01]  /*b1e0*/  F2FP.BF16.PACK_AB R76, R52, R59 ;  /* 0x0000003b344c723e */ /* 0x000fe200000010ff */
[----:B------:R-:W-:Y:S01]  /*b1f0*/  @P4 FFMA.FTZ R57, R12, R67, +INF ;  /* 0x7f8000000c394423 */ /* 0x000fe20000010043 */
[----:B------:R-:W-:Y:S01]  /*b200*/  F2FP.BF16.PACK_AB R67, R60, R63 ;  /* 0x0000003f3c43723e */ /* 0x000fe200000010ff */
[----:B------:R-:W-:Y:S01]  /*b210*/  FFMA.FTZ R16, R15, R16, 0.28857114911079406738 ;  /* 0x3e93bf990f107423 */ /* 0x000fe20000010010 */
[----:B------:R-:W-:Y:S01]  /*b220*/  LEA R63, R62, R65, 0x2 ;  /* 0x000000413e3f7211 */ /* 0x000fe200078e10ff */
[----:B------:R-:W-:Y:S01]  /*b230*/  STS.64 [R14+0x180], R76 ;  /* 0x0001804c0e007388 */ /* 0x000fe20000000a00 */
[----:B------:R-:W-:Y:S01]  /*b240*/  ISETP.GE.U32.AND P4, PT, R13, 0x7f800000, PT ;  /* 0x7f8000000d00780c */ /* 0x000fe20003f86070 */
[C---:B------:R-:W-:Y:S01]  /*b250*/  FFMA.FTZ R16, R15.reuse, R16, -0.36067417263984680176 ;  /* 0xbeb8aa490f107423 */ /* 0x040fe20000010010 */
[----:B------:R-:W-:Y:S01]  /*b260*/  LOP3.LUT R52, R14, 0x8, RZ, 0x3c, !PT ;  /* 0x000000080e347812 */ /* 0x000fe200078e3cff */
[----:B------:R-:W-:Y:S01]  /*b270*/  IMAD R53, R62, 0x4, R63 ;  /* 0x000000043e357824 */ /* 0x000fe200078e023f */
[----:B------:R0:W-:Y:S01]  /*b280*/  STS.64 [R14+0x300], R66 ;  /* 0x000300420e007388 */ /* 0x0001e20000000a00 */
[----:B------:R-:W-:-:S02]  /*b290*/  FFMA.FTZ R16, R15, R16, 0.48089820146560668945 ;  /* 0x3ef6384a0f107423 */ /* 0x000fc40000010010 */
[----:B------:R-:W-:Y:S01]  /*b2a0*/  IMAD R51, R62, 0x4, R53 ;  /* 0x000000043e337824 */ /* 0x000fe200078e0235 */
[----:B------:R-:W-:Y:S01]  /*b2b0*/  STS.64 [R52+0x4000], R110 ;  /* 0x0040006e34007388 */ /* 0x000fe20000000a00 */
[C---:B------:R-:W-:Y:S02]  /*b2c0*/  FFMA.FTZ R16, R15.reuse, R16, -0.72134751081466674805 ;  /* 0xbf38aa3b0f107423 */ /* 0x040fe40000010010 */
[----:B------:R-:W-:Y:S01]  /*b2d0*/  FMUL R19, R64, R47 ;  /* 0x0000002f40137220 */ /* 0x000fe20000400000 */
[----:B------:R-:W-:Y:S01]  /*b2e0*/  LEA R49, R62, R51, 0x2 ;  /* 0x000000333e317211 */ /* 0x000fe200078e10ff */
[----:B------:R-:W-:Y:S01]  /*b2f0*/  FMUL R16, R15, R16 ;  /* 0x000000100f107220 */ /* 0x000fe20000400000 */
[----:B------:R-:W-:Y:S01]  /*b300*/  STS.64 [R52+0x4200], R74 ;  /* 0x0042004a34007388 */ /* 0x000fe20000000a00 */
[----:B------:R-:W-:Y:S02]  /*b310*/  FMUL R47, R64, R123 ;  /* 0x0000007b402f7220 */ /* 0x000fe40000400000 */
[----:B------:R-:W-:-:S02]  /*b320*/  IMAD R59, R62, 0x4, R49 ;  /* 0x000000043e3b7824 */ /* 0x000fc400078e0231 */
[C---:B------:R-:W-:Y:S02]  /*b330*/  FMUL R16, R15.reuse, R16 ;  /* 0x000000100f107220 */ /* 0x040fe40000400000 */
[C---:B------:R-:W-:Y:S02]  /*b340*/  IMAD R61, R62.reuse, 0x4, R59 ;  /* 0x000000043e3d7824 */ /* 0x040fe400078e023b */
[----:B------:R-:W-:Y:S02]  /*b350*/  FFMA.FTZ R16, R15, 1.4426950216293334961, R16 ;  /* 0x3fb8aa3b0f107823 */ /* 0x000fe40000010010 */
[C---:B0-----:R-:W-:Y:S02]  /*b360*/  IMAD R67, R62.reuse, 0x4, R61 ;  /* 0x000000043e437824 */ /* 0x041fe400078e023d */
[----:B------:R-:W-:Y:S01]  /*b370*/  FADD R46, R43, R16 ;  /* 0x000000102b2e7221 */ /* 0x000fe20000000000 */
[----:B------:R-:W-:Y:S01]  /*b380*/  @P4 MOV R16, 0x7f800000 ;  /* 0x7f80000000104802 */ /* 0x000fe20000000f00 */
[----:B------:R-:W-:-:S02]  /*b390*/  IMAD R69, R62, 0x4, R67 ;  /* 0x000000043e457824 */ /* 0x000fc400078e0243 */
[C---:B------:R-:W-:Y:S02]  /*b3a0*/  FMUL R54, R64.reuse, R127 ;  /* 0x0000007f40367220 */ /* 0x040fe40000400000 */
[----:B------:R-:W-:Y:S01]  /*b3b0*/  @P4 FFMA.FTZ R46, R13, R16, +INF ;  /* 0x7f8000000d2e4423 */ /* 0x000fe20000010010 */
[C---:B------:R-:W-:Y:S01]  /*b3c0*/  LEA R16, P4, R17.reuse, R0, 0x1 ;  /* 0x0000000011107211 */ /* 0x040fe200078808ff */
[----:B------:R-:W-:Y:S01]  /*b3d0*/  FMUL R45, R64, R45 ;  /* 0x0000002d402d7220 */ /* 0x000fe20000400000 */
[----:B------:R-:W-:Y:S01]  /*b3e0*/  LEA R71, R62, R69, 0x2 ;  /* 0x000000453e477211 */ /* 0x000fe200078e10ff */
[C---:B------:R-:W-:Y:S01]  /*b3f0*/  FMUL R55, R64.reuse, R122 ;  /* 0x0000007a40377220 */ /* 0x040fe20000400000 */
[----:B------:R-:W-:Y:S01]  /*b400*/  LEA.HI.X.SX32 R17, R17, R2, 0x1, P4 ;  /* 0x0000000211117211 */ /* 0x000fe200020f0eff */
[----:B------:R-:W-:Y:S01]  /*b410*/  FMUL R64, R64, R126 ;  /* 0x0000007e40407220 */ /* 0x000fe20000400000 */
[----:B------:R-:W-:Y:S01]  /*b420*/  LEA R14, P4, R65, R0, 0x1 ;  /* 0x00000000410e7211 */ /* 0x000fe200078808ff */
[----:B------:R-:W-:Y:S01]  /*b430*/  IMAD R73, R62, 0x4, R71 ;  /* 0x000000043e497824 */ /* 0x000fe200078e0247 */
[----:B------:R-:W-:-:S02]  /*b440*/  F2FP.BF16.PACK_AB R54, R47, R54 ;  /* 0x000000362f36723e */ /* 0x000fc400000010ff */
[----:B------:R-:W-:Y:S01]  /*b450*/  LEA.HI.X.SX32 R15, R65, R2, 0x1, P4 ;  /* 0x00000002410f7211 */ /* 0x000fe200020f0eff */
[C---:B------:R-:W-:Y:S01]  /*b460*/  IMAD R65, R62.reuse, 0x4, R73 ;  /* 0x000000043e417824 */ /* 0x040fe200078e0249 */
[----:B------:R-:W-:Y:S02]  /*b470*/  LEA R18, P4, R63, R0, 0x1 ;  /* 0x000000003f127211 */ /* 0x000fe400078808ff */
[----:B------:R-:W-:Y:S02]  /*b480*/  F2FP.BF16.PACK_AB R76, R55, R64 ;  /* 0x00000040374c723e */ /* 0x000fe400000010ff */
[C---:B------:R-:W-:Y:S02]  /*b490*/  LEA R47, R62.reuse, R65, 0x2 ;  /* 0x000000413e2f7211 */ /* 0x040fe400078e10ff */
[----:B------:R-:W-:Y:S02]  /*b4a0*/  F2FP.BF16.PACK_AB R55, R19, R44 ;  /* 0x0000002c1337723e */ /* 0x000fe400000010ff */
[----:B------:R-:W-:Y:S01]  /*b4b0*/  LEA.HI.X.SX32 R19, R63, R2, 0x1, P4 ;  /* 0x000000023f137211 */ /* 0x000fe200020f0eff */
[C---:B------:R-:W-:Y:S01]  /*b4c0*/  IMAD R63, R62.reuse, 0x4, R47 ;  /* 0x000000043e3f7824 */ /* 0x040fe200078e022f */
[----:B------:R-:W-:Y:S01]  /*b4d0*/  LEA R42, P4, R53, R0, 0x1 ;  /* 0x00000000352a7211 */ /* 0x000fe200078808ff */
[----:B------:R-:W-:Y:S01]  /*b4e0*/  STS.64 [R52+0x4280], R54 ;  /* 0x0042803634007388 */ /* 0x000fe20000000a00 */
[----:B------:R-:W-:Y:S01]  /*b4f0*/  F2FP.BF16.PACK_AB R77, R45, R50 ;  /* 0x000000322d4d723e */ /* 0x000fe200000010ff */
[----:B------:R-:W-:Y:S01]  /*b500*/  IMAD R79, R62, 0x4, R63 ;  /* 0x000000043e4f7824 */ /* 0x000fe200078e023f */
[----:B------:R-:W-:-:S02]  /*b510*/  LEA.HI.X.SX32 R43, R53, R2, 0x1, P4 ;  /* 0x00000002352b7211 */ /* 0x000fc400020f0eff */
[C---:B------:R-:W-:Y:S01]  /*b520*/  LEA R40, P4, R51.reuse, R0, 0x1 ;  /* 0x0000000033287211 */ /* 0x040fe200078808ff */
[----:B------:R-:W-:Y:S01]  /*b530*/  STS.64 [R52+0x4080], R76 ;  /* 0x0040804c34007388 */ /* 0x000fe20000000a00 */
[----:B------:R-:W-:Y:S02]  /*b540*/  LEA R85, R62, R79, 0x2 ;  /* 0x0000004f3e557211 */ /* 0x000fe400078e10ff */
[----:B------:R-:W-:Y:S02]  /*b550*/  F2FP.BF16.PACK_AB R45, R36, R41 ;  /* 0x00000029242d723e */ /* 0x000fe400000010ff */
[----:B------:R-:W-:Y:S01]  /*b560*/  LEA.HI.X.SX32 R41, R51, R2, 0x1, P4 ;  /* 0x0000000233297211 */ /* 0x000fe200020f0eff */
[----:B------:R-:W-:Y:S01]  /*b570*/  IMAD R91, R62, 0x4, R85 ;  /* 0x000000043e5b7824 */ /* 0x000fe200078e0255 */
[----:B------:R-:W-:Y:S02]  /*b580*/  LEA R36, P4, R49, R0, 0x1 ;  /* 0x0000000031247211 */ /* 0x000fe400078808ff */
[----:B------:R-:W-:Y:S01]  /*b590*/  F2FP.BF16.PACK_AB R44, R38, R39 ;  /* 0x00000027262c723e */ /* 0x000fe200000010ff */
[----:B------:R-:W-:Y:S01]  /*b5a0*/  IMAD R95, R62, 0x4, R91 ;  /* 0x000000043e5f7824 */ /* 0x000fe200078e025b */
[----:B------:R-:W-:-:S02]  /*b5b0*/  F2FP.BF16.PACK_AB R38, R34, R37 ;  /* 0x000000252226723e */ /* 0x000fc400000010ff */
[----:B------:R-:W-:Y:S01]  /*b5c0*/  LEA.HI.X.SX32 R37, R49, R2, 0x1, P4 ;  /* 0x0000000231257211 */ /* 0x000fe200020f0eff */
[----:B------:R0:W-:Y:S01]  /*b5d0*/  STS.64 [R52+0x4100], R44 ;  /* 0x0041002c34007388 */ /* 0x0001e20000000a00 */
[----:B------:R-:W-:Y:S02]  /*b5e0*/  LEA R99, R62, R95, 0x2 ;  /* 0x0000005f3e637211 */ /* 0x000fe400078e10ff */
[C---:B------:R-:W-:Y:S02]  /*b5f0*/  LEA R34, P4, R59.reuse, R0, 0x1 ;  /* 0x000000003b227211 */ /* 0x040fe400078808ff */
[----:B------:R-:W-:Y:S01]  /*b600*/  F2FP.BF16.PACK_AB R39, R32, R35 ;  /* 0x000000232027723e */ /* 0x000fe200000010ff */
[C---:B------:R-:W-:Y:S01]  /*b610*/  IMAD R101, R62.reuse, 0x4, R99 ;  /* 0x000000043e657824 */ /* 0x040fe200078e0263 */
[----:B------:R-:W-:Y:S02]  /*b620*/  LEA.HI.X.SX32 R35, R59, R2, 0x1, P4 ;  /* 0x000000023b237211 */ /* 0x000fe400020f0eff */
[C---:B------:R-:W-:Y:S01]  /*b630*/  LEA R32, P4, R61.reuse, R0, 0x1 ;  /* 0x000000003d207211 */ /* 0x040fe200078808ff */
[----:B------:R-:W-:Y:S01]  /*b640*/  IMAD R103, R62, 0x4, R101 ;  /* 0x000000043e677824 */ /* 0x000fe200078e0265 */
[----:B------:R-:W-:Y:S01]  /*b650*/  F2FP.BF16.PACK_AB R49, R30, R33 ;  /* 0x000000211e31723e */ /* 0x000fe200000010ff */
[----:B------:R1:W-:Y:S01]  /*b660*/  STS.64 [R52+0x4300], R38 ;  /* 0x0043002634007388 */ /* 0x0003e20000000a00 */
[----:B------:R-:W-:-:S02]  /*b670*/  LEA.HI.X.SX32 R33, R61, R2, 0x1, P4 ;  /* 0x000000023d217211 */ /* 0x000fc400020f0eff */
[C---:B------:R-:W-:Y:S01]  /*b680*/  LEA R28, P4, R67.reuse, R0, 0x1 ;  /* 0x00000000431c7211 */ /* 0x040fe200078808ff */
[----:B------:R-:W-:Y:S01]  /*b690*/  STS.64 [R52+0x4180], R48 ;  /* 0x0041803034007388 */ /* 0x000fe20000000a00 */
[----:B------:R-:W-:Y:S02]  /*b6a0*/  LEA R105, R62, R103, 0x2 ;  /* 0x000000673e697211 */ /* 0x000fe400078e10ff */
[----:B0-----:R-:W-:Y:S02]  /*b6b0*/  F2FP.BF16.PACK_AB R44, R26, R29 ;  /* 0x0000001d1a2c723e */ /* 0x001fe400000010ff */
[----:B------:R-:W-:Y:S01]  /*b6c0*/  LEA.HI.X.SX32 R29, R67, R2, 0x1, P4 ;  /* 0x00000002431d7211 */ /* 0x000fe200020f0eff */
[----:B------:R-:W-:Y:S01]  /*b6d0*/  IMAD R107, R62, 0x4, R105 ;  /* 0x000000043e6b7824 */ /* 0x000fe200078e0269 */
[C---:B------:R-:W-:Y:S02]  /*b6e0*/  LEA R26, P4, R69.reuse, R0, 0x1 ;  /* 0x00000000451a7211 */ /* 0x040fe400078808ff */
[----:B------:R-:W-:Y:S01]  /*b6f0*/  F2FP.BF16.PACK_AB R45, R24, R27 ;  /* 0x0000001b182d723e */ /* 0x000fe200000010ff */
[----:B------:R-:W-:Y:S01]  /*b700*/  IMAD R109, R62, 0x4, R107 ;  /* 0x000000043e6d7824 */ /* 0x000fe200078e026b */
[----:B------:R-:W-:-:S02]  /*b710*/  LEA.HI.X.SX32 R27, R69, R2, 0x1, P4 ;  /* 0x00000002451b7211 */ /* 0x000fc400020f0eff */
[C---:B------:R-:W-:Y:S01]  /*b720*/  LEA R30, P4, R71.reuse, R0, 0x1 ;  /* 0x00000000471e7211 */ /* 0x040fe200078808ff */
[----:B------:R-:W-:Y:S01]  /*b730*/  STS.64 [R52+0x4380], R44 ;  /* 0x0043802c34007388 */ /* 0x000fe20000000a00 */
[C---:B------:R-:W-:Y:S02]  /*b740*/  LEA R111, R62.reuse, R109, 0x2 ;  /* 0x0000006d3e6f7211 */ /* 0x040fe400078e10ff */
[----:B------:R-:W-:Y:S01]  /*b750*/  LEA.HI.X.SX32 R31, R71, R2, 0x1, P4 ;  /* 0x00000002471f7211 */ /* 0x000fe200020f0eff */
[----:B------:R-:W-:Y:S01]  /*b760*/  BAR.SYNC.DEFER_BLOCKING 0x0 ;  /* 0x0000000000007b1d */ /* 0x000fe20000010000 */
[C---:B-1----:R-:W-:Y:S01]  /*b770*/  LEA R38, P4, R73.reuse, R0, 0x1 ;  /* 0x0000000049267211 */ /* 0x042fe200078808ff */
[----:B------:R-:W-:Y:S01]  /*b780*/  IMAD R113, R62, 0x4, R111 ;  /* 0x000000043e717824 */ /* 0x000fe200078e026f */
[----:B------:R-:W-:Y:S02]  /*b790*/  LOP3.LUT R24, R20, 0x8, RZ, 0x3c, !PT ;  /* 0x0000000814187812 */ /* 0x000fe400078e3cff */
[----:B------:R-:W-:Y:S01]  /*b7a0*/  LEA.HI.X.SX32 R39, R73, R2, 0x1, P4 ;  /* 0x0000000249277211 */ /* 0x000fe200020f0eff */
[----:B------:R-:W-:Y:S01]  /*b7b0*/  IMAD R115, R62, 0x4, R113 ;  /* 0x000000043e737824 */ /* 0x000fe200078e0271 */
[----:B------:R-:W-:-:S04]  /*b7c0*/  LEA R50, P4, R65, R0, 0x1 ;  /* 0x0000000041327211 */ /* 0x000fc800078808ff */
[----:B------:R-:W-:Y:S02]  /*b7d0*/  LEA.HI.X.SX32 R51, R65, R2, 0x1, P4 ;  /* 0x0000000241337211 */ /* 0x000fe400020f0eff */
[C---:B------:R-:W-:Y:S02]  /*b7e0*/  LEA R58, P4, R47.reuse, R0, 0x1 ;  /* 0x000000002f3a7211 */ /* 0x040fe400078808ff */
[----:B------:R-:W-:Y:S02]  /*b7f0*/  LEA R117, R62, R115, 0x2 ;  /* 0x000000733e757211 */ /* 0x000fe400078e10ff */
[----:B------:R-:W-:Y:S02]  /*b800*/  LEA.HI.X.SX32 R59, R47, R2, 0x1, P4 ;  /* 0x000000022f3b7211 */ /* 0x000fe400020f0eff */
[----:B------:R-:W-:Y:S02]  /*b810*/  LEA R66, P4, R63, R0, 0x1 ;  /* 0x000000003f427211 */ /* 0x000fe400078808ff */
[----:B------:R-:W-:-:S02]  /*b820*/  FSEL R47, R97, -INF , P5 ;  /* 0xff800000612f7808 */ /* 0x000fc40002800000 */
[----:B------:R-:W-:Y:S01]  /*b830*/  LEA.HI.X.SX32 R67, R63, R2, 0x1, P4 ;  /* 0x000000023f437211 */ /* 0x000fe200020f0eff */
[C---:B------:R-:W-:Y:S01]  /*b840*/  IMAD R63, R62.reuse, 0x4, R117 ;  /* 0x000000043e3f7824 */ /* 0x040fe200078e0275 */
[C---:B------:R-:W-:Y:S01]  /*b850*/  LEA R72, P4, R79.reuse, R0, 0x1 ;  /* 0x000000004f487211 */ /* 0x040fe200078808ff */
[----:B------:R-:W0:Y:S02]  /*b860*/  LDS.64 R48, [R20] ;  /* 0x0000000014307984 */ /* 0x000e240000000a00 */
[C---:B------:R-:W-:Y:S01]  /*b870*/  IMAD R119, R62.reuse, 0x4, R63 ;  /* 0x000000043e777824 */ /* 0x040fe200078e023f */
[----:B------:R-:W-:Y:S01]  /*b880*/  LEA.HI.X.SX32 R73, R79, R2, 0x1, P4 ;  /* 0x000000024f497211 */ /* 0x000fe200020f0eff */
[----:B------:R-:W-:Y:S01]  /*b890*/  LDS.64 R44, [R20+0x400] ;  /* 0x00040000142c7984 */ /* 0x000fe20000000a00 */
[C---:B------:R-:W-:Y:S02]  /*b8a0*/  LEA R78, P4, R85.reuse, R0, 0x1 ;  /* 0x00000000554e7211 */ /* 0x040fe400078808ff */
[----:B------:R-:W-:Y:S01]  /*b8b0*/  LEA R121, R62, R119, 0x2 ;  /* 0x000000773e797211 */ /* 0x000fe200078e10ff */
[----:B------:R-:W-:Y:S01]  /*b8c0*/  LDS.64 R54, [R20+0x800] ;  /* 0x0008000014367984 */ /* 0x000fe20000000a00 */
[----:B------:R-:W-:-:S02]  /*b8d0*/  LEA.HI.X.SX32 R79, R85, R2, 0x1, P4 ;  /* 0x00000002554f7211 */ /* 0x000fc400020f0eff */
[C---:B------:R-:W-:Y:S01]  /*b8e0*/  LEA R84, P4, R91.reuse, R0, 0x1 ;  /* 0x000000005b547211 */ /* 0x040fe200078808ff */
[C---:B------:R-:W-:Y:S01]  /*b8f0*/  IMAD R123, R62.reuse, 0x4, R121 ;  /* 0x000000043e7b7824 */ /* 0x040fe200078e0279 */
[----:B------:R-:W-:Y:S02]  /*b900*/  LDS.64 R52, [R20+0xc00] ;  /* 0x000c000014347984 */ /* 0x000fe40000000a00 */
[----:B------:R-:W-:Y:S01]  /*b910*/  LEA.HI.X.SX32 R85, R91, R2, 0x1, P4 ;  /* 0x000000025b557211 */ /* 0x000fe200020f0eff */
[----:B------:R-:W-:Y:S01]  /*b920*/  IMAD R125, R62, 0x4, R123 ;  /* 0x000000043e7d7824 */ /* 0x000fe200078e027b */
[----:B------:R-:W-:Y:S01]  /*b930*/  LDS.64 R60, [R20+0x1000] ;  /* 0x00100000143c7984 */ /* 0x000fe20000000a00 */
[----:B------:R-:W-:-:S03]  /*b940*/  LEA R94, P4, R95, R0, 0x1 ;  /* 0x000000005f5e7211 */ /* 0x000fc600078808ff */
[C---:B------:R-:W-:Y:S01]  /*b950*/  LEA R127, R62.reuse, R125, 0x2 ;  /* 0x0000007d3e7f7211 */ /* 0x040fe200078e10ff */
[----:B------:R-:W-:Y:S01]  /*b960*/  LDS.64 R64, [R20+0x1400] ;  /* 0x0014000014407984 */ /* 0x000fe20000000a00 */
[----:B------:R-:W-:Y:S02]  /*b970*/  LEA.HI.X.SX32 R95, R95, R2, 0x1, P4 ;  /* 0x000000025f5f7211 */ /* 0x000fe400020f0eff */
[----:B------:R-:W-:Y:S01]  /*b980*/  LEA R98, P4, R101, R0, 0x1 ;  /* 0x0000000065627211 */ /* 0x000fe200078808ff */
[C---:B------:R-:W-:Y:S01]  /*b990*/  IMAD R129, R62.reuse, 0x4, R127 ;  /* 0x000000043e817824 */ /* 0x040fe200078e027f */
[----:B------:R-:W-:Y:S03]  /*b9a0*/  LDS.64 R68, [R20+0x1800] ;  /* 0x0018000014447984 */ /* 0x000fe60000000a00 */
[C---:B------:R-:W-:Y:S01]  /*b9b0*/  IMAD R131, R62.reuse, 0x4, R129 ;  /* 0x000000043e837824 */ /* 0x040fe200078e0281 */
[----:B------:R1:W-:Y:S04]  /*b9c0*/  LDS.64 R70, [R20+0x1c00] ;  /* 0x001c000014467984 */ /* 0x0003e80000000a00 */
[----:B------:R-:W-:Y:S01]  /*b9d0*/  LEA R133, R62, R131, 0x2 ;  /* 0x000000833e857211 */ /* 0x000fe200078e10ff */
[----:B------:R-:W2:Y:S01]  /*b9e0*/  LDS.64 R74, [R24] ;  /* 0x00000000184a7984 */ /* 0x000ea20000000a00 */
[----:B-1----:R-:W-:-:S03]  /*b9f0*/  FSEL R20, R96, -INF , P2 ;  /* 0xff80000060147808 */ /* 0x002fc60001000000 */
[C---:B------:R-:W-:Y:S01]  /*ba00*/  IMAD R135, R62.reuse, 0x4, R133 ;  /* 0x000000043e877824 */ /* 0x040fe200078e0285 */
[C---:B------:R-:W-:Y:S01]  /*ba10*/  LEA R96, P2, R99.reuse, R0, 0x1 ;  /* 0x0000000063607211 */ /* 0x040fe200078408ff */
[----:B------:R-:W1:Y:S02]  /*ba20*/  LDS.64 R76, [R24+0x400] ;  /* 0x00040000184c7984 */ /* 0x000e640000000a00 */
[----:B------:R-:W-:Y:S01]  /*ba30*/  IMAD R137, R62, 0x4, R135 ;  /* 0x000000043e897824 */ /* 0x000fe200078e0287 */
[----:B------:R-:W-:Y:S01]  /*ba40*/  LEA.HI.X.SX32 R97, R99, R2, 0x1, P2 ;  /* 0x0000000263617211 */ /* 0x000fe200010f0eff */
[----:B------:R-:W3:Y:S01]  /*ba50*/  LDS.64 R80, [R24+0x800] ;  /* 0x0008000018507984 */ /* 0x000ee20000000a00 */
[----:B------:R-:W-:Y:S02]  /*ba60*/  LEA R100, P2, R103, R0, 0x1 ;  /* 0x0000000067647211 */ /* 0x000fe400078408ff */
[----:B------:R-:W-:Y:S01]  /*ba70*/  LEA.HI.X.SX32 R99, R101, R2, 0x1, P4 ;  /* 0x0000000265637211 */ /* 0x000fe200020f0eff */
[----:B------:R-:W4:Y:S01]  /*ba80*/  LDS.64 R82, [R24+0xc00] ;  /* 0x000c000018527984 */ /* 0x000f220000000a00 */
[----:B------:R-:W-:-:S02]  /*ba90*/  LEA R102, P4, R105, R0, 0x1 ;  /* 0x0000000069667211 */ /* 0x000fc400078808ff */
[----:B------:R-:W-:Y:S01]  /*baa0*/  LEA.HI.X.SX32 R101, R103, R2, 0x1, P2 ;  /* 0x0000000267657211 */ /* 0x000fe200010f0eff */
[----:B------:R-:W5:Y:S01]  /*bab0*/  LDS.64 R88, [R24+0x1000] ;  /* 0x0010000018587984 */ /* 0x000f620000000a00 */
[----:B------:R-:W-:Y:S02]  /*bac0*/  LEA R104, P2, R107, R0, 0x1 ;  /* 0x000000006b687211 */ /* 0x000fe400078408ff */
[----:B------:R-:W-:Y:S01]  /*bad0*/  LEA.HI.X.SX32 R103, R105, R2, 0x1, P4 ;  /* 0x0000000269677211 */ /* 0x000fe200020f0eff */
[----:B------:R-:W4:Y:S01]  /*bae0*/  LDS.64 R86, [R24+0x1400] ;  /* 0x0014000018567984 */ /* 0x000f220000000a00 */
[----:B------:R-:W-:Y:S02]  /*baf0*/  LEA R106, P4, R109, R0, 0x1 ;  /* 0x000000006d6a7211 */ /* 0x000fe400078808ff */
[----:B------:R-:W-:Y:S01]  /*bb00*/  LEA.HI.X.SX32 R105, R107, R2, 0x1, P2 ;  /* 0x000000026b697211 */ /* 0x000fe200010f0eff */
[----:B------:R-:W4:Y:S01]  /*bb10*/  LDS.64 R92, [R24+0x1800] ;  /* 0x00180000185c7984 */ /* 0x000f220000000a00 */
[----:B------:R-:W-:-:S02]  /*bb20*/  LEA R108, P2, R111, R0, 0x1 ;  /* 0x000000006f6c7211 */ /* 0x000fc400078408ff */
[C---:B------:R-:W-:Y:S01]  /*bb30*/  LEA R139, R62.reuse, R137, 0x2 ;  /* 0x000000893e8b7211 */ /* 0x040fe200078e10ff */
[----:B------:R-:W5:Y:S01]  /*bb40*/  LDS.64 R90, [R24+0x1c00] ;  /* 0x001c0000185a7984 */ /* 0x000f620000000a00 */
[----:B------:R-:W-:Y:S02]  /*bb50*/  LEA.HI.X.SX32 R107, R109, R2, 0x1, P4 ;  /* 0x000000026d6b7211 */ /* 0x000fe400020f0eff */
[----:B------:R-:W-:Y:S01]  /*bb60*/  LEA R110, P4, R113, R0, 0x1 ;  /* 0x00000000716e7211 */ /* 0x000fe200078808ff */
[C---:B------:R-:W-:Y:S01]  /*bb70*/  IMAD R141, R62.reuse, 0x4, R139 ;  /* 0x000000043e8d7824 */ /* 0x040fe200078e028b */
[----:B------:R-:W-:Y:S01]  /*bb80*/  LEA.HI.X.SX32 R109, R111, R2, 0x1, P2 ;  /* 0x000000026f6d7211 */ /* 0x000fe200010f0eff */
[----:B0-----:R-:W-:Y:S01]  /*bb90*/  STG.E.U16 [R16.64], R48 ;  /* 0x0000003010007986 */ /* 0x001fe2000c101506 */
[----:B------:R-:W-:Y:S01]  /*bba0*/  LEA R112, P2, R115, R0, 0x1 ;  /* 0x0000000073707211 */ /* 0x000fe200078408ff */
[----:B------:R-:W-:Y:S01]  /*bbb0*/  IMAD R143, R62, 0x4, R141 ;  /* 0x000000043e8f7824 */ /* 0x000fe200078e028d */
[----:B------:R-:W-:Y:S01]  /*bbc0*/  LEA.HI.X.SX32 R111, R113, R2, 0x1, P4 ;  /* 0x00000002716f7211 */ /* 0x000fe200020f0eff */
[----:B--2---:R-:W-:Y:S01]  /*bbd0*/  STG.E.U16 [R14.64], R74 ;  /* 0x0000004a0e007986 */ /* 0x004fe2000c101506 */
[----:B------:R-:W-:-:S02]  /*bbe0*/  LEA R114, P4, R117, R0, 0x1 ;  /* 0x0000000075727211 */ /* 0x000fc400078808ff */
[----:B------:R-:W-:Y:S01]  /*bbf0*/  LEA.HI.X.SX32 R113, R115, R2, 0x1, P2 ;  /* 0x0000000273717211 */ /* 0x000fe200010f0eff */
[----:B------:R-:W-:Y:S01]  /*bc00*/  STG.E.U16 [R18.64], R44 ;  /* 0x0000002c12007986 */ /* 0x000fe2000c101506 */
[----:B------:R-:W-:Y:S02]  /*bc10*/  LEA R116, P2, R63, R0, 0x1 ;  /* 0x000000003f747211 */ /* 0x000fe400078408ff */
[-C--:B------:R-:W-:Y:S01]  /*bc20*/  LEA.HI.X.SX32 R115, R117, R2.reuse, 0x1, P4 ;  /* 0x0000000275737211 */ /* 0x080fe200020f0eff */
[----:B-1----:R-:W-:Y:S01]  /*bc30*/  STG.E.U16 [R42.64], R76 ;  /* 0x0000004c2a007986 */ /* 0x002fe2000c101506 */
[----:B------:R-:W-:Y:S02]  /*bc40*/  LEA.HI.X.SX32 R117, R63, R2, 0x1, P2 ;  /* 0x000000023f757211 */ /* 0x000fe400010f0eff */
[----:B------:R-:W-:Y:S01]  /*bc50*/  LEA R63, R62, R143, 0x2 ;  /* 0x0000008f3e3f7211 */ /* 0x000fe200078e10ff */
[----:B------:R-:W-:Y:S01]  /*bc60*/  STG.E.U16 [R40.64], R54 ;  /* 0x0000003628007986 */ /* 0x000fe2000c101506 */
[----:B------:R-:W-:-:S02]  /*bc70*/  LEA R120, P2, R121, R0, 0x1 ;  /* 0x0000000079787211 */ /* 0x000fc400078408ff */
[----:B------:R-:W-:Y:S01]  /*bc80*/  LEA R118, P4, R119, R0, 0x1 ;  /* 0x0000000077767211 */ /* 0x000fe200078808ff */
[C---:B------:R-:W-:Y:S01]  /*bc90*/  IMAD R147, R62.reuse, 0x4, R63 ;  /* 0x000000043e937824 */ /* 0x040fe200078e023f */
[----:B------:R-:W-:Y:S01]  /*bca0*/  LEA.HI.X.SX32 R121, R121, R2, 0x1, P2 ;  /* 0x0000000279797211 */ /* 0x000fe200010f0eff */
[----:B---3--:R-:W-:Y:S01]  /*bcb0*/  STG.E.U16 [R36.64], R80 ;  /* 0x0000005024007986 */ /* 0x008fe2000c101506 */
[----:B------:R-:W-:Y:S01]  /*bcc0*/  LEA R124, P2, R125, R0, 0x1 ;  /* 0x000000007d7c7211 */ /* 0x000fe200078408ff */
[C---:B------:R-:W-:Y:S01]  /*bcd0*/  IMAD R149, R62.reuse, 0x4, R147 ;  /* 0x000000043e957824 */ /* 0x040fe200078e0293 */
[----:B------:R-:W-:Y:S01]  /*bce0*/  LEA.HI.X.SX32 R119, R119, R2, 0x1, P4 ;  /* 0x0000000277777211 */ /* 0x000fe200020f0eff */
[----:B------:R-:W-:Y:S01]  /*bcf0*/  STG.E.U16 [R34.64], R52 ;  /* 0x0000003422007986 */ /* 0x000fe2000c101506 */
[----:B------:R-:W-:Y:S02]  /*bd00*/  LEA R122, P4, R123, R0, 0x1 ;  /* 0x000000007b7a7211 */ /* 0x000fe400078808ff */
[----:B------:R-:W-:Y:S01]  /*bd10*/  LEA R151, R62, R149, 0x2 ;  /* 0x000000953e977211 */ /* 0x000fe200078e10ff */
[----:B----4-:R-:W-:Y:S01]  /*bd20*/  STG.E.U16 [R32.64], R82 ;  /* 0x0000005220007986 */ /* 0x010fe2000c101506 */
[----:B------:R-:W-:-:S02]  /*bd30*/  LEA.HI.X.SX32 R125, R125, R2, 0x1, P2 ;  /* 0x000000027d7d7211 */ /* 0x000fc400010f0eff */
[----:B------:R-:W-:Y:S01]  /*bd40*/  LEA R128, P2, R129, R0, 0x1 ;  /* 0x0000000081807211 */ /* 0x000fe200078408ff */
[C---:B------:R-:W-:Y:S01]  /*bd50*/  IMAD R153, R62.reuse, 0x4, R151 ;  /* 0x000000043e997824 */ /* 0x040fe200078e0297 */
[----:B------:R-:W-:Y:S01]  /*bd60*/  LEA.HI.X.SX32 R123, R123, R2, 0x1, P4 ;  /* 0x000000027b7b7211 */ /* 0x000fe200020f0eff */
[----:B------:R-:W-:Y:S01]  /*bd70*/  STG.E.U16 [R28.64], R60 ;  /* 0x0000003c1c007986 */ /* 0x000fe2000c101506 */
[----:B------:R-:W-:Y:S01]  /*bd80*/  LEA R126, P4, R127, R0, 0x1 ;  /* 0x000000007f7e7211 */ /* 0x000fe200078808ff */
[----:B------:R-:W-:Y:S01]  /*bd90*/  IMAD R155, R62, 0x4, R153 ;  /* 0x000000043e9b7824 */ /* 0x000fe200078e0299 */
[----:B------:R-:W-:Y:S01]  /*bda0*/  LEA.HI.X.SX32 R129, R129, R2, 0x1, P2 ;  /* 0x0000000281817211 */ /* 0x000fe200010f0eff */
[----:B-----5:R-:W-:Y:S01]  /*bdb0*/  STG.E.U16 [R26.64], R88 ;  /* 0x000000581a007986 */ /* 0x020fe2000c101506 */
[----:B------:R-:W-:Y:S02]  /*bdc0*/  LEA R132, P2, R133, R0, 0x1 ;  /* 0x0000000085847211 */ /* 0x000fe400078408ff */
[----:B------:R-:W-:Y:S01]  /*bdd0*/  LEA.HI.X.SX32 R127, R127, R2, 0x1, P4 ;  /* 0x000000027f7f7211 */ /* 0x000fe200020f0eff */
[----:B------:R-:W-:Y:S01]  /*bde0*/  STG.E.U16 [R30.64], R64 ;  /* 0x000000401e007986 */ /* 0x000fe2000c101506 */
[----:B------:R-:W-:-:S02]  /*bdf0*/  LEA R130, P4, R131, R0, 0x1 ;  /* 0x0000000083827211 */ /* 0x000fc400078808ff */
[----:B------:R-:W-:Y:S01]  /*be00*/  LEA.HI.X.SX32 R133, R133, R2, 0x1, P2 ;  /* 0x0000000285857211 */ /* 0x000fe200010f0eff */
[----:B------:R0:W-:Y:S01]  /*be10*/  STG.E.U16 [R38.64], R86 ;  /* 0x0000005626007986 */ /* 0x0001e2000c101506 */
[----:B------:R-:W-:Y:S02]  /*be20*/  LEA R136, P2, R137, R0, 0x1 ;  /* 0x0000000089887211 */ /* 0x000fe400078408ff */
[C---:B------:R-:W-:Y:S01]  /*be30*/  LEA R157, R62.reuse, R155, 0x2 ;  /* 0x0000009b3e9d7211 */ /* 0x040fe200078e10ff */
[----:B------:R1:W-:Y:S01]  /*be40*/  STG.E.U16 [R50.64], R68 ;  /* 0x0000004432007986 */ /* 0x0003e2000c101506 */
[----:B------:R-:W-:Y:S02]  /*be50*/  LEA.HI.X.SX32 R131, R131, R2, 0x1, P4 ;  /* 0x0000000283837211 */ /* 0x000fe400020f0eff */
[----:B------:R-:W-:Y:S01]  /*be60*/  LEA R134, P4, R135, R0, 0x1 ;  /* 0x0000000087867211 */ /* 0x000fe200078808ff */
[C---:B------:R-:W-:Y:S01]  /*be70*/  IMAD R159, R62.reuse, 0x4, R157 ;  /* 0x000000043e9f7824 */ /* 0x040fe200078e029d */
[----:B------:R-:W-:Y:S01]  /*be80*/  LEA.HI.X.SX32 R137, R137, R2, 0x1, P2 ;  /* 0x0000000289897211 */ /* 0x000fe200010f0eff */
[----:B------:R2:W-:Y:S01]  /*be90*/  STG.E.U16 [R58.64], R92 ;  /* 0x0000005c3a007986 */ /* 0x0005e2000c101506 */
[----:B------:R-:W-:Y:S01]  /*bea0*/  LEA R140, P2, R141, R0, 0x1 ;  /* 0x000000008d8c7211 */ /* 0x000fe200078408ff */
[----:B------:R-:W-:Y:S01]  /*beb0*/  IMAD R161, R62, 0x4, R159 ;  /* 0x000000043ea17824 */ /* 0x000fe200078e029f */
[----:B------:R-:W-:Y:S01]  /*bec0*/  LEA.HI.X.SX32 R135, R135, R2, 0x1, P4 ;  /* 0x0000000287877211 */ /* 0x000fe200020f0eff */
[----:B------:R-:W-:Y:S01]  /*bed0*/  STG.E.U16 [R66.64], R70 ;  /* 0x0000004642007986 */ /* 0x000fe2000c101506 */
[----:B------:R-:W-:-:S02]  /*bee0*/  LEA R138, P4, R139, R0, 0x1 ;  /* 0x000000008b8a7211 */ /* 0x000fc400078808ff */
[----:B------:R-:W-:Y:S01]  /*bef0*/  LEA.HI.X.SX32 R141, R141, R2, 0x1, P2 ;  /* 0x000000028d8d7211 */ /* 0x000fe200010f0eff */
[----:B------:R3:W-:Y:S01]  /*bf00*/  STG.E.U16 [R72.64], R90 ;  /* 0x0000005a48007986 */ /* 0x0007e2000c101506 */
[----:B------:R-:W-:Y:S02]  /*bf10*/  LEA R144, P2, R63, R0, 0x1 ;  /* 0x000000003f907211 */ /* 0x000fe400078408ff */
[----:B------:R-:W-:Y:S02]  /*bf20*/  LEA.HI.X.SX32 R139, R139, R2, 0x1, P4 ;  /* 0x000000028b8b7211 */ /* 0x000fe400020f0eff */
[----:B------:R-:W-:Y:S02]  /*bf30*/  LEA R142, P4, R143, R0, 0x1 ;  /* 0x000000008f8e7211 */ /* 0x000fe400078808ff */
[----:B------:R-:W-:Y:S02]  /*bf40*/  LEA.HI.X.SX32 R145, R63, R2, 0x1, P2 ;  /* 0x000000023f917211 */ /* 0x000fe400010f0eff */
[----:B------:R-:W-:-:S02]  /*bf50*/  LEA R63, R62, R161, 0x2 ;  /* 0x000000a13e3f7211 */ /* 0x000fc400078e10ff */
[----:B------:R-:W-:Y:S02]  /*bf60*/  LEA.HI.X.SX32 R143, R143, R2, 0x1, P4 ;  /* 0x000000028f8f7211 */ /* 0x000fe400020f0eff */
[-C--:B------:R-:W-:Y:S01]  /*bf70*/  LEA R146, P4, R147, R0.reuse, 0x1 ;  /* 0x0000000093927211 */ /* 0x080fe200078808ff */
[C---:B------:R-:W-:Y:S01]  /*bf80*/  IMAD R165, R62.reuse, 0x4, R63 ;  /* 0x000000043ea57824 */ /* 0x040fe200078e023f */
[----:B------:R-:W-:Y:S02]  /*bf90*/  LEA R148, P2, R149, R0, 0x1 ;  /* 0x0000000095947211 */ /* 0x000fe400078408ff */
[----:B------:R-:W-:Y:S01]  /*bfa0*/  LEA.HI.X.SX32 R147, R147, R2, 0x1, P4 ;  /* 0x0000000293937211 */ /* 0x000fe200020f0eff */
[----:B------:R-:W-:Y:S01]  /*bfb0*/  IMAD R167, R62, 0x4, R165 ;  /* 0x000000043ea77824 */ /* 0x000fe200078e02a5 */
[----:B------:R-:W-:Y:S02]  /*bfc0*/  LEA R150, P4, R151, R0, 0x1 ;  /* 0x0000000097967211 */ /* 0x000fe400078808ff */
[----:B------:R-:W-:-:S02]  /*bfd0*/  LEA.HI.X.SX32 R149, R149, R2, 0x1, P2 ;  /* 0x0000000295957211 */ /* 0x000fc400010f0eff */
[----:B------:R-:W-:Y:S02]  /*bfe0*/  LEA.HI.X.SX32 R151, R151, R2, 0x1, P4 ;  /* 0x0000000297977211 */ /* 0x000fe400020f0eff */
[C---:B------:R-:W-:Y:S02]  /*bff0*/  LEA R154, P4, R155.reuse, R0, 0x1 ;  /* 0x000000009b9a7211 */ /* 0x040fe400078808ff */
[C---:B------:R-:W-:Y:S02]  /*c000*/  LEA R169, R62.reuse, R167, 0x2 ;  /* 0x000000a73ea97211 */ /* 0x040fe400078e10ff */
[----:B------:R-:W-:Y:S02]  /*c010*/  LEA.HI.X.SX32 R155, R155, R2, 0x1, P4 ;  /* 0x000000029b9b7211 */ /* 0x000fe400020f0eff */
[-C--:B------:R-:W-:Y:S01]  /*c020*/  LEA R158, P4, R159, R0.reuse, 0x1 ;  /* 0x000000009f9e7211 */ /* 0x080fe200078808ff */
[----:B------:R-:W-:Y:S01]  /*c030*/  IMAD R171, R62, 0x4, R169 ;  /* 0x000000043eab7824 */ /* 0x000fe200078e02a9 */
[----:B------:R-:W-:-:S02]  /*c040*/  LEA R152, P2, R153, R0, 0x1 ;  /* 0x0000000099987211 */ /* 0x000fc400078408ff */
[----:B------:R-:W-:Y:S01]  /*c050*/  LEA.HI.X.SX32 R159, R159, R2, 0x1, P4 ;  /* 0x000000029f9f7211 */ /* 0x000fe200020f0eff */
[----:B------:R-:W-:Y:S01]  /*c060*/  IMAD R173, R62, 0x4, R171 ;  /* 0x000000043ead7824 */ /* 0x000fe200078e02ab */
[----:B------:R-:W-:Y:S02]  /*c070*/  LEA R162, P4, R63, R0, 0x1 ;  /* 0x000000003fa27211 */ /* 0x000fe400078808ff */
[----:B------:R-:W-:Y:S02]  /*c080*/  LEA.HI.X.SX32 R153, R153, R2, 0x1, P2 ;  /* 0x0000000299997211 */ /* 0x000fe400010f0eff */
[----:B0-----:R-:W-:Y:S02]  /*c090*/  PRMT R39, R48, 0x7632, R39 ;  /* 0x0000763230277816 */ /* 0x001fe40000000027 */
[----:B------:R-:W-:Y:S02]  /*c0a0*/  LEA R156, P2, R157, R0, 0x1 ;  /* 0x000000009d9c7211 */ /* 0x000fe400078408ff */
[----:B------:R-:W-:Y:S01]  /*c0b0*/  PRMT R42, R74, 0x7632, R42 ;  /* 0x000076324a2a7816 */ /* 0x000fe2000000002a */
[----:B------:R0:W-:Y:S01]  /*c0c0*/  STG.E.U16 [R78.64], R39 ;  /* 0x000000274e007986 */ /* 0x0001e2000c101506 */
[----:B------:R-:W-:-:S02]  /*c0d0*/  LEA.HI.X.SX32 R163, R63, R2, 0x1, P4 ;  /* 0x000000023fa37211 */ /* 0x000fc400020f0eff */
[----:B------:R-:W-:Y:S01]  /*c0e0*/  PRMT R44, R44, 0x7632, R44 ;  /* 0x000076322c2c7816 */ /* 0x000fe2000000002c */
[----:B------:R4:W-:Y:S01]  /*c0f0*/  STG.E.U16 [R84.64], R42 ;  /* 0x0000002a54007986 */ /* 0x0009e2000c101506 */
[----:B------:R-:W-:Y:S02]  /*c100*/  LEA R63, R62, R173, 0x2 ;  /* 0x000000ad3e3f7211 */ /* 0x000fe400078e10ff */
[----:B------:R-:W-:Y:S01]  /*c110*/  PRMT R48, R76, 0x7632, R48 ;  /* 0x000076324c307816 */ /* 0x000fe20000000030 */
[----:B------:R-:W-:Y:S01]  /*c120*/  STG.E.U16 [R94.64], R44 ;  /* 0x0000002c5e007986 */ /* 0x000fe2000c101506 */
[----:B------:R-:W-:Y:S01]  /*c130*/  PRMT R54, R54, 0x7632, R54 ;  /* 0x0000763236367816 */ /* 0x000fe20000000036 */
[----:B------:R-:W-:Y:S01]  /*c140*/  IMAD R177, R62, 0x4, R63 ;  /* 0x000000043eb17824 */ /* 0x000fe200078e023f */
[----:B------:R-:W-:Y:S01]  /*c150*/  LEA.HI.X.SX32 R157, R157, R2, 0x1, P2 ;  /* 0x000000029d9d7211 */ /* 0x000fe200010f0eff */
[----:B------:R-:W-:Y:S01]  /*c160*/  STG.E.U16 [R96.64], R48 ;  /* 0x0000003060007986 */ /* 0x000fe2000c101506 */
[----:B-1----:R-:W-:Y:S01]  /*c170*/  PRMT R50, R80, 0x7632, R50 ;  /* 0x0000763250327816 */ /* 0x002fe20000000032 */
[----:B------:R-:W-:Y:S01]  /*c180*/  IMAD R179, R62, 0x4, R177 ;  /* 0x000000043eb37824 */ /* 0x000fe200078e02b1 */
[----:B------:R-:W-:Y:S01]  /*c190*/  LEA R160, P2, R161, R0, 0x1 ;  /* 0x00000000a1a07211 */ /* 0x000fe200078408ff */
[----:B------:R-:W-:Y:S01]  /*c1a0*/  STG.E.U16 [R98.64], R54 ;  /* 0x0000003662007986 */ /* 0x000fe2000c101506 */
[----:B------:R-:W-:-:S02]  /*c1b0*/  PRMT R51, R52, 0x7632, R51 ;  /* 0x0000763234337816 */ /* 0x000fc40000000033 */
[----:B------:R-:W-:Y:S01]  /*c1c0*/  LEA R166, P4, R167, R0, 0x1 ;  /* 0x00000000a7a67211 */ /* 0x000fe200078808ff */
[----:B------:R-:W-:Y:S01]  /*c1d0*/  STG.E.U16 [R100.64], R50 ;  /* 0x0000003264007986 */ /* 0x000fe2000c101506 */
[----:B------:R-:W-:Y:S02]  /*c1e0*/  PRMT R52, R82, 0x7632, R52 ;  /* 0x0000763252347816 */ /* 0x000fe40000000034 */
[----:B------:R-:W-:Y:S01]  /*c1f0*/  PRMT R60, R60, 0x7632, R60 ;  /* 0x000076323c3c7816 */ /* 0x000fe2000000003c */
[----:B------:R-:W-:Y:S01]  /*c200*/  STG.E.U16 [R102.64], R51 ;  /* 0x0000003366007986 */ /* 0x000fe2000c101506 */
[----:B------:R-:W-:Y:S02]  /*c210*/  PRMT R88, R88, 0x7632, R88 ;  /* 0x0000763258587816 */ /* 0x000fe40000000058 */
[----:B------:R-:W-:Y:S01]  /*c220*/  LEA.HI.X.SX32 R161, R161, R2, 0x1, P2 ;  /* 0x00000002a1a17211 */ /* 0x000fe200010f0eff */
[----:B------:R-:W-:Y:S01]  /*c230*/  STG.E.U16 [R104.64], R52 ;  /* 0x0000003468007986 */ /* 0x000fe2000c101506 */
[----:B------:R-:W-:-:S02]  /*c240*/  PRMT R64, R64, 0x7632, R64 ;  /* 0x0000763240407816 */ /* 0x000fc40000000040 */
[----:B------:R-:W-:Y:S01]  /*c250*/  LEA R164, P2, R165, R0, 0x1 ;  /* 0x00000000a5a47211 */ /* 0x000fe200078408ff */
[----:B------:R-:W-:Y:S01]  /*c260*/  STG.E.U16 [R106.64], R60 ;  /* 0x0000003c6a007986 */ /* 0x000fe2000c101506 */
[----:B------:R-:W-:Y:S02]  /*c270*/  LEA.HI.X.SX32 R167, R167, R2, 0x1, P4 ;  /* 0x00000002a7a77211 */ /* 0x000fe400020f0eff */
[----:B------:R-:W-:Y:S01]  /*c280*/  PRMT R56, R86, 0x7632, R56 ;  /* 0x0000763256387816 */ /* 0x000fe20000000038 */
[----:B------:R1:W-:Y:S01]  /*c290*/  STG.E.U16 [R108.64], R88 ;  /* 0x000000586c007986 */ /* 0x0003e2000c101506 */
[----:B------:R-:W-:Y:S02]  /*c2a0*/  LEA R170, P4, R171, R0, 0x1 ;  /* 0x00000000abaa7211 */ /* 0x000fe400078808ff */
[----:B------:R-:W-:Y:S01]  /*c2b0*/  PRMT R68, R68, 0x7632, R68 ;  /* 0x0000763244447816 */ /* 0x000fe20000000044 */
[----:B------:R-:W-:Y:S01]  /*c2c0*/  STG.E.U16 [R110.64], R64 ;  /* 0x000000406e007986 */ /* 0x000fe2000c101506 */
[----:B--2---:R-:W-:-:S02]  /*c2d0*/  PRMT R58, R92, 0x7632, R58 ;  /* 0x000076325c3a7816 */ /* 0x004fc4000000003a */
[----:B------:R-:W-:Y:S01]  /*c2e0*/  PRMT R59, R70, 0x7632, R59 ;  /* 0x00007632463b7816 */ /* 0x000fe2000000003b */
[----:B------:R-:W-:Y:S01]  /*c2f0*/  STG.E.U16 [R112.64], R56 ;  /* 0x0000003870007986 */ /* 0x000fe2000c101506 */
[----:B------:R-:W-:Y:S02]  /*c300*/  LEA.HI.X.SX32 R165, R165, R2, 0x1, P2 ;  /* 0x00000002a5a57211 */ /* 0x000fe400010f0eff */
[----:B---3--:R-:W-:Y:S01]  /*c310*/  PRMT R90, R90, 0x7632, R90 ;  /* 0x000076325a5a7816 */ /* 0x008fe2000000005a */
[----:B------:R-:W-:Y:S01]  /*c320*/  STG.E.U16 [R114.64], R68 ;  /* 0x0000004472007986 */ /* 0x000fe2000c101506 */
[----:B------:R-:W-:Y:S02]  /*c330*/  LEA R168, P2, R169, R0, 0x1 ;  /* 0x00000000a9a87211 */ /* 0x000fe400078408ff */
[----:B------:R-:W-:Y:S01]  /*c340*/  LEA.HI.X.SX32 R171, R171, R2, 0x1, P4 ;  /* 0x00000002abab7211 */ /* 0x000fe200020f0eff */
[----:B------:R-:W-:Y:S01]  /*c350*/  STG.E.U16 [R116.64], R58 ;  /* 0x0000003a74007986 */ /* 0x000fe2000c101506 */
[----:B------:R-:W-:-:S02]  /*c360*/  LEA R174, P4, R63, R0, 0x1 ;  /* 0x000000003fae7211 */ /* 0x000fc400078808ff */
[C---:B------:R-:W-:Y:S01]  /*c370*/  LEA R181, R62.reuse, R179, 0x2 ;  /* 0x000000b33eb57211 */ /* 0x040fe200078e10ff */
[----:B------:R-:W-:Y:S01]  /*c380*/  STG.E.U16 [R118.64], R59 ;  /* 0x0000003b76007986 */ /* 0x000fe2000c101506 */
[----:B------:R-:W-:Y:S02]  /*c390*/  LEA.HI.X.SX32 R169, R169, R2, 0x1, P2 ;  /* 0x00000002a9a97211 */ /* 0x000fe400010f0eff */
[----:B------:R-:W-:Y:S01]  /*c3a0*/  LEA R172, P2, R173, R0, 0x1 ;  /* 0x00000000adac7211 */ /* 0x000fe200078408ff */
[----:B------:R2:W-:Y:S01]  /*c3b0*/  STG.E.U16 [R120.64], R90 ;  /* 0x0000005a78007986 */ /* 0x0005e2000c101506 */
[-C--:B------:R-:W-:Y:S01]  /*c3c0*/  LEA.HI.X.SX32 R175, R63, R2.reuse, 0x1, P4 ;  /* 0x000000023faf7211 */ /* 0x080fe200020f0eff */
[C---:B------:R-:W-:Y:S01]  /*c3d0*/  IMAD R63, R62.reuse, 0x4, R181 ;  /* 0x000000043e3f7824 */ /* 0x040fe200078e02b5 */
[----:B------:R-:W-:Y:S01]  /*c3e0*/  LEA.HI.X.SX32 R173, R173, R2, 0x1, P2 ;  /* 0x00000002adad7211 */ /* 0x000fe200010f0eff */
[----:B------:R-:W-:Y:S01]  /*c3f0*/  STG.E.U16 [R122.64], R49 ;  /* 0x000000317a007986 */ /* 0x000fe2000c101506 */
[-C--:B------:R-:W-:Y:S01]  /*c400*/  LEA R176, P2, R177, R0.reuse, 0x1 ;  /* 0x00000000b1b07211 */ /* 0x080fe200078408ff */
[----:B------:R-:W-:Y:S01]  /*c410*/  IMAD R185, R62, 0x4, R63 ;  /* 0x000000043eb97824 */ /* 0x000fe200078e023f */
[----:B------:R-:W-:Y:S01]  /*c420*/  LEA R178, P4, R179, R0, 0x1 ;  /* 0x00000000b3b27211 */ /* 0x000fe200078808ff */
[----:B------:R-:W-:Y:S01]  /*c430*/  STG.E.U16 [R124.64], R75 ;  /* 0x0000004b7c007986 */ /* 0x000fe2000c101506 */
[----:B------:R-:W-:-:S02]  /*c440*/  LEA.HI.X.SX32 R177, R177, R2, 0x1, P2 ;  /* 0x00000002b1b17211 */ /* 0x000fc400010f0eff */
[----:B------:R-:W-:Y:S01]  /*c450*/  LEA.HI.X.SX32 R179, R179, R2, 0x1, P4 ;  /* 0x00000002b3b37211 */ /* 0x000fe200020f0eff */
[----:B------:R-:W-:Y:S01]  /*c460*/  STG.E.U16 [R126.64], R45 ;  /* 0x0000002d7e007986 */ /* 0x000fe2000c101506 */
[-C--:B------:R-:W-:Y:S02]  /*c470*/  LEA R182, P5, R63, R0.reuse, 0x1 ;  /* 0x000000003fb67211 */ /* 0x080fe400078a08ff */
[-C--:B------:R-:W-:Y:S01]  /*c480*/  LEA R180, P2, R181, R0.reuse, 0x1 ;  /* 0x00000000b5b47211 */ /* 0x080fe200078408ff */
[----:B------:R-:W-:Y:S01]  /*c490*/  STG.E.U16 [R128.64], R77 ;  /* 0x0000004d80007986 */ /* 0x000fe2000c101506 */
[----:B------:R-:W-:Y:S02]  /*c4a0*/  LEA R62, P4, R185, R0, 0x1 ;  /* 0x00000000b93e7211 */ /* 0x000fe400078808ff */
[----:B------:R-:W-:Y:S01]  /*c4b0*/  PRMT R0, R49, 0x7632, R0 ;  /* 0x0000763231007816 */ /* 0x000fe20000000000 */
[----:B------:R-:W-:Y:S01]  /*c4c0*/  STG.E.U16 [R130.64], R55 ;  /* 0x0000003782007986 */ /* 0x000fe2000c101506 */
[----:B0-----:R-:W-:-:S02]  /*c4d0*/  PRMT R78, R75, 0x7632, R78 ;  /* 0x000076324b4e7816 */ /* 0x001fc4000000004e */
[-C--:B------:R-:W-:Y:S01]  /*c4e0*/  LEA.HI.X.SX32 R183, R63, R2.reuse, 0x1, P5 ;  /* 0x000000023fb77211 */ /* 0x080fe200028f0eff */
[----:B------:R-:W-:Y:S01]  /*c4f0*/  STG.E.U16 [R132.64], R81 ;  /* 0x0000005184007986 */ /* 0x000fe2000c101506 */
[----:B------:R-:W-:Y:S02]  /*c500*/  PRMT R79, R45, 0x7632, R79 ;  /* 0x000076322d4f7816 */ /* 0x000fe4000000004f */
[-C--:B------:R-:W-:Y:S01]  /*c510*/  LEA.HI.X.SX32 R181, R181, R2.reuse, 0x1, P2 ;  /* 0x00000002b5b57211 */ /* 0x080fe200010f0eff */
[----:B------:R-:W-:Y:S01]  /*c520*/  STG.E.U16 [R134.64], R53 ;  /* 0x0000003586007986 */ /* 0x000fe2000c101506 */
[----:B------:R-:W-:Y:S02]  /*c530*/  LEA.HI.X.SX32 R63, R185, R2, 0x1, P4 ;  /* 0x00000002b93f7211 */ /* 0x000fe400020f0eff */
[----:B------:R-:W-:Y:S01]  /*c540*/  PRMT R80, R77, 0x7632, R80 ;  /* 0x000076324d507816 */ /* 0x000fe20000000050 */
[----:B------:R-:W-:Y:S01]  /*c550*/  STG.E.U16 [R136.64], R83 ;  /* 0x0000005388007986 */ /* 0x000fe2000c101506 */
[----:B------:R-:W-:-:S02]  /*c560*/  PRMT R2, R55, 0x7632, R2 ;  /* 0x0000763237027816 */ /* 0x000fc40000000002 */
[----:B------:R-:W-:Y:S01]  /*c570*/  PRMT R82, R81, 0x7632, R82 ;  /* 0x0000763251527816 */ /* 0x000fe20000000052 */
[----:B------:R-:W-:Y:S01]  /*c580*/  STG.E.U16 [R138.64], R61 ;  /* 0x0000003d8a007986 */ /* 0x000fe2000c101506 */
[----:B------:R-:W-:Y:S02]  /*c590*/  PRMT R14, R53, 0x7632, R14 ;  /* 0x00007632350e7816 */ /* 0x000fe4000000000e */
[----:B----4-:R-:W-:Y:S01]  /*c5a0*/  PRMT R84, R83, 0x7632, R84 ;  /* 0x0000763253547816 */ /* 0x010fe20000000054 */
[----:B------:R-:W-:Y:S01]  /*c5b0*/  STG.E.U16 [R140.64], R89 ;  /* 0x000000598c007986 */ /* 0x000fe2000c101506 */
[----:B------:R-:W-:Y:S02]  /*c5c0*/  PRMT R85, R61, 0x7632, R85 ;  /* 0x000076323d557816 */ /* 0x000fe40000000055 */
[----:B------:R-:W-:Y:S01]  /*c5d0*/  PRMT R86, R89, 0x7632, R86 ;  /* 0x0000763259567816 */ /* 0x000fe20000000056 */
[----:B------:R-:W-:Y:S01]  /*c5e0*/  STG.E.U16 [R142.64], R65 ;  /* 0x000000418e007986 */ /* 0x000fe2000c101506 */
[----:B------:R-:W-:-:S02]  /*c5f0*/  PRMT R15, R65, 0x7632, R15 ;  /* 0x00007632410f7816 */ /* 0x000fc4000000000f */
[----:B-1----:R-:W-:Y:S01]  /*c600*/  PRMT R88, R87, 0x7632, R88 ;  /* 0x0000763257587816 */ /* 0x002fe20000000058 */
[----:B------:R-:W-:Y:S01]  /*c610*/  STG.E.U16 [R144.64], R87 ;  /* 0x0000005790007986 */ /* 0x000fe2000c101506 */
[----:B------:R-:W-:Y:S02]  /*c620*/  PRMT R16, R69, 0x7632, R16 ;  /* 0x0000763245107816 */ /* 0x000fe40000000010 */
[----:B--2---:R-:W-:Y:S01]  /*c630*/  PRMT R90, R93, 0x7632, R90 ;  /* 0x000076325d5a7816 */ /* 0x004fe2000000005a */
[----:B------:R-:W-:Y:S01]  /*c640*/  STG.E.U16 [R146.64], R69 ;  /* 0x0000004592007986 */ /* 0x000fe2000c101506 */
[----:B------:R-:W-:Y:S02]  /*c650*/  PRMT R17, R71, 0x7632, R17 ;  /* 0x0000763247117816 */ /* 0x000fe40000000011 */
[----:B------:R-:W-:Y:S01]  /*c660*/  PRMT R31, R91, 0x7632, R31 ;  /* 0x000076325b1f7816 */ /* 0x000fe2000000001f */
[----:B------:R-:W-:Y:S01]  /*c670*/  STG.E.U16 [R148.64], R93 ;  /* 0x0000005d94007986 */ /* 0x000fe2000c101506 */
[----:B------:R-:W-:Y:S01]  /*c680*/  FSETP.NEU.AND P2, PT, R12, RZ, PT ;  /* 0x000000ff0c00720b */ /* 0x000fe20003f4d000 */
[----:B------:R-:W-:Y:S01]  /*c690*/  FFMA R12, R25, 0.69314718246459960938, R4 ;  /* 0x3f317218190c7823 */ /* 0x000fe20000000004 */
[----:B------:R-:W-:Y:S01]  /*c6a0*/  FSETP.NEU.AND P5, PT, R13, RZ, PT ;  /* 0x000000ff0d00720b */ /* 0x000fe20003fad000 */
[----:B------:R-:W-:Y:S01]  /*c6b0*/  STG.E.U16 [R150.64], R71 ;  /* 0x0000004796007986 */ /* 0x000fe2000c101506 */
[----:B------:R-:W-:Y:S01]  /*c6c0*/  FFMA R13, R20, 0.69314718246459960938, R5 ;  /* 0x3f317218140d7823 */ /* 0x000fe20000000005 */
[----:B------:R-:W-:-:S02]  /*c6d0*/  FSEL R5, R22, -INF , P1 ;  /* 0xff80000016057808 */ /* 0x000fc40000800000 */
[----:B------:R-:W-:Y:S01]  /*c6e0*/  STG.E.U16 [R152.64], R91 ;  /* 0x0000005b98007986 */ /* 0x000fe2000c101506 */
[----:B------:R-:W-:Y:S02]  /*c6f0*/  FSEL R57, R57, -INF , P2 ;  /* 0xff80000039397808 */ /* 0x000fe40001000000 */
[----:B------:R-:W-:Y:S01]  /*c700*/  FSEL R46, R46, -INF , P5 ;  /* 0xff8000002e2e7808 */ /* 0x000fe20002800000 */
[----:B------:R0:W-:Y:S01]  /*c710*/  STG.E.U16 [R154.64], R0 ;  /* 0x000000009a007986 */ /* 0x0001e2000c101506 */
[----:B------:R-:W-:Y:S02]  /*c720*/  FFMA R8, R5, 0.69314718246459960938, R8 ;  /* 0x3f31721805087823 */ /* 0x000fe40000000008 */
[----:B------:R-:W-:Y:S01]  /*c730*/  FFMA R10, R57, 0.69314718246459960938, R10 ;  /* 0x3f317218390a7823 */ /* 0x000fe2000000000a */
[----:B------:R-:W-:Y:S01]  /*c740*/  STG.E.U16 [R156.64], R78 ;  /* 0x0000004e9c007986 */ /* 0x000fe2000c101506 */
[----:B------:R-:W-:-:S03]  /*c750*/  FFMA R11, R46, 0.69314718246459960938, R11 ;  /* 0x3f3172182e0b7823 */ /* 0x000fc6000000000b */
[----:B------:R-:W-:Y:S04]  /*c760*/  STG.E.U16 [R158.64], R79 ;  /* 0x0000004f9e007986 */ /* 0x000fe8000c101506 */
[----:B------:R-:W-:Y:S01]  /*c770*/  STG.E.U16 [R160.64], R80 ;  /* 0x00000050a0007986 */ /* 0x000fe2000c101506 */
[----:B0-----:R-:W-:-:S03]  /*c780*/  FSEL R0, R23, -INF , P3 ;  /* 0xff80000017007808 */ /* 0x001fc60001800000 */
[----:B------:R0:W-:Y:S02]  /*c790*/  STG.E.U16 [R162.64], R2 ;  /* 0x00000002a2007986 */ /* 0x0001e4000c101506 */
[----:B------:R-:W-:Y:S02]  /*c7a0*/  FFMA R9, R0, 0.69314718246459960938, R9 ;  /* 0x3f31721800097823 */ /* 0x000fe40000000009 */
[----:B------:R-:W-:Y:S04]  /*c7b0*/  STG.E.U16 [R164.64], R82 ;  /* 0x00000052a4007986 */ /* 0x000fe8000c101506 */
[----:B------:R1:W-:Y:S04]  /*c7c0*/  STG.E.U16 [R166.64], R14 ;  /* 0x0000000ea6007986 */ /* 0x0003e8000c101506 */
[----:B------:R-:W-:Y:S01]  /*c7d0*/  STG.E.U16 [R168.64], R84 ;  /* 0x00000054a8007986 */ /* 0x000fe2000c101506 */
[----:B0-----:R-:W-:-:S03]  /*c7e0*/  FSEL R2, R21, -INF , P6 ;  /* 0xff80000015027808 */ /* 0x001fc60003000000 */
[----:B------:R-:W-:Y:S04]  /*c7f0*/  STG.E.U16 [R170.64], R85 ;  /* 0x00000055aa007986 */ /* 0x000fe8000c101506 */
[----:B------:R-:W-:Y:S01]  /*c800*/  STG.E.U16 [R172.64], R86 ;  /* 0x00000056ac007986 */ /* 0x000fe2000c101506 */
[----:B-1----:R-:W-:-:S03]  /*c810*/  FFMA R14, R47, 0.69314718246459960938, R6 ;  /* 0x3f3172182f0e7823 */ /* 0x002fc60000000006 */
[----:B------:R0:W-:Y:S04]  /*c820*/  STG.E.U16 [R174.64], R15 ;  /* 0x0000000fae007986 */ /* 0x0001e8000c101506 */
[----:B------:R1:W-:Y:S04]  /*c830*/  STG.E.U16 [R176.64], R88 ;  /* 0x00000058b0007986 */ /* 0x0003e8000c101506 */
[----:B------:R1:W-:Y:S04]  /*c840*/  STG.E.U16 [R178.64], R16 ;  /* 0x00000010b2007986 */ /* 0x0003e8000c101506 */
[----:B------:R1:W-:Y:S01]  /*c850*/  STG.E.U16 [R180.64], R90 ;  /* 0x0000005ab4007986 */ /* 0x0003e2000c101506 */
[----:B0-----:R-:W-:-:S03]  /*c860*/  FFMA R15, R2, 0.69314718246459960938, R7 ;  /* 0x3f317218020f7823 */ /* 0x001fc60000000007 */
[----:B------:R1:W-:Y:S04]  /*c870*/  STG.E.U16 [R182.64], R17 ;  /* 0x00000011b6007986 */ /* 0x0003e8000c101506 */
[----:B------:R1:W-:Y:S04]  /*c880*/  STG.E.U16 [R62.64], R31 ;  /* 0x0000001f3e007986 */ /* 0x0003e8000c101506 */
[----:B------:R-:W-:Y:S06]  /*c890*/  BAR.SYNC.DEFER_BLOCKING 0x0 ;  /* 0x0000000000007b1d */ /* 0x000fec0000010000 */
[----:B------:R1:W-:Y:S04]  /*c8a0*/  STS.128 [R187.X4], R12 ;  /* 0x0000000cbb007388 */ /* 0x0003e80000004c00 */
[----:B------:R1:W-:Y:S04]  /*c8b0*/  STS.128 [R187.X4+0x80], R8 ;  /* 0x00008008bb007388 */ /* 0x0003e80000004c00 */
[----:B------:R-:W-:Y:S06]  /*c8c0*/  BAR.SYNC.DEFER_BLOCKING 0x0 ;  /* 0x0000000000007b1d */ /* 0x000fec0000010000 */
[----:B------:R-:W-:Y:S05]  /*c8d0*/  @P0 EXIT ;  /* 0x000000000000094d */ /* 0x000fea0003800000 */
[----:B-1----:R-:W0:Y:S01]  /*c8e0*/  LDS R3, [R3] ;  /* 0x0000000003037984 */ /* 0x002e220000000800 */
[----:B------:R-:W-:Y:S01]  /*c8f0*/  IMAD R0, R186, c[0x0][0x1cc], RZ ;  /* 0x00007300ba007a24 */ /* 0x000fe200078e02ff */
[C---:B------:R-:W-:Y:S01]  /*c900*/  SHF.L.U32 R5, R184.reuse, 0x2, RZ ;  /* 0x00000002b8057819 */ /* 0x040fe200000006ff */
[----:B------:R-:W-:-:S04]  /*c910*/  IMAD.HI R7, R184, 0x4, RZ ;  /* 0x00000004b8077827 */ /* 0x000fc800078e02ff */
[C---:B------:R-:W-:Y:S02]  /*c920*/  IMAD.SHL.U32 R4, R0.reuse, 0x4, RZ ;  /* 0x0000000400047824 */ /* 0x040fe400078e00ff */
[----:B------:R-:W-:-:S03]  /*c930*/  IMAD.HI R0, R0, 0x4, RZ ;  /* 0x0000000400007827 */ /* 0x000fc600078e02ff */
[----:B------:R-:W-:-:S04]  /*c940*/  IADD3 R4, P0, P1, R5, c[0x0][0x180], R4 ;  /* 0x0000600005047a10 */ /* 0x000fc8000791e004 */
[----:B------:R-:W-:-:S05]  /*c950*/  IADD3.X R5, R7, c[0x0][0x184], R0, P0, P1 ;  /* 0x0000610007057a10 */ /* 0x000fca00007e2400 */
[----:B0-----:R-:W-:Y:S01]  /*c960*/  STG.E [R4.64], R3 ;  /* 0x0000000304007986 */ /* 0x001fe2000c101906 */
[----:B------:R-:W-:Y:S05]  /*c970*/  EXIT ;  /* 0x000000000000794d */ /* 0x000fea0003800000 */
.L_x_20:
[----:B------:R-:W-:-:S00]  /*c980*/  BRA `(.L_x_20) ;  /* 0xfffffff000007947 */ /* 0x000fc0000383ffff */
[----:B------:R-:W-:-:S00]  /*c990*/  NOP ;  /* 0x0000000000007918 */ /* 0x000fc00000000000 */
        /* <DEDUP_REMOVED lines=14> */
.L_x_21:


//--------------------- .nv.global.init           --------------------------
	.section	.nv.global.init,"aw",@progbits
.nv.global.init:
	.type		_$_str,@object
	.size		_$_str,(.L_0 - _$_str)
_$_str:
        /*0000*/ 	.byte	0x5f, 0x5f, 0x43, 0x55, 0x44, 0x41, 0x5f, 0x46, 0x54, 0x5a, 0x00
.L_0:


//--------------------- .nv.shared.attn_fwd       --------------------------
	.section	.nv.shared.attn_fwd,"aw",@nobits
	.sectionflags	@""
	.align	16
